//
// Generated by NVIDIA NVVM Compiler
//
// Compiler Build ID: CL-36424714
// Cuda compilation tools, release 13.0, V13.0.88
// Based on NVVM 20.0.0
//

.version 9.0
.target sm_100
.address_size 64

	// .globl	_Z30global_memory_coalesced_kernelPfS_i
.const .align 4 .b8 constant_data[64];
.extern .shared .align 16 .b8 sdata[];
.global .align 4 .b8 __cudart_i2opi_f[24] = {65, 144, 67, 60, 153, 149, 98, 219, 192, 221, 52, 245, 209, 87, 39, 252, 41, 21, 68, 78, 110, 131, 249, 162};

.visible .entry _Z30global_memory_coalesced_kernelPfS_i(
	.param .u64 .ptr .align 1 _Z30global_memory_coalesced_kernelPfS_i_param_0,
	.param .u64 .ptr .align 1 _Z30global_memory_coalesced_kernelPfS_i_param_1,
	.param .u32 _Z30global_memory_coalesced_kernelPfS_i_param_2
)
{
	.local .align 4 .b8 	__local_depot0[28];
	.reg .b64 	%SP;
	.reg .b64 	%SPL;
	.reg .pred 	%p<10>;
	.reg .b32 	%r<45>;
	.reg .b32 	%f<29>;
	.reg .b64 	%rd<29>;
	.reg .b64 	%fd<3>;

	mov.u64 	%SPL, __local_depot0;
	ld.param.u64 	%rd9, [_Z30global_memory_coalesced_kernelPfS_i_param_0];
	ld.param.u64 	%rd10, [_Z30global_memory_coalesced_kernelPfS_i_param_1];
	ld.param.u32 	%r16, [_Z30global_memory_coalesced_kernelPfS_i_param_2];
	add.u64 	%rd1, %SPL, 0;
	mov.u32 	%r17, %ctaid.x;
	mov.u32 	%r18, %ntid.x;
	mov.u32 	%r19, %tid.x;
	mad.lo.s32 	%r1, %r17, %r18, %r19;
	setp.ge.s32 	%p1, %r1, %r16;
	@%p1 bra 	$L__BB0_10;
	cvta.to.global.u64 	%rd12, %rd9;
	mul.wide.s32 	%rd13, %r1, 4;
	add.s64 	%rd14, %rd12, %rd13;
	ld.global.f32 	%f1, [%rd14];
	mul.f32 	%f7, %f1, 0f3F22F983;
	cvt.rni.s32.f32 	%r44, %f7;
	cvt.rn.f32.s32 	%f8, %r44;
	fma.rn.f32 	%f9, %f8, 0fBFC90FDA, %f1;
	fma.rn.f32 	%f10, %f8, 0fB3A22168, %f9;
	fma.rn.f32 	%f28, %f8, 0fA7C234C5, %f10;
	abs.f32 	%f3, %f1;
	setp.ltu.f32 	%p2, %f3, 0f47CE4780;
	@%p2 bra 	$L__BB0_9;
	setp.neu.f32 	%p3, %f3, 0f7F800000;
	@%p3 bra 	$L__BB0_4;
	mov.f32 	%f13, 0f00000000;
	mul.rn.f32 	%f28, %f1, %f13;
	mov.b32 	%r44, 0;
	bra.uni 	$L__BB0_9;
$L__BB0_4:
	mov.b32 	%r3, %f1;
	shl.b32 	%r21, %r3, 8;
	or.b32  	%r4, %r21, -2147483648;
	mov.b64 	%rd28, 0;
	mov.b32 	%r41, 0;
	mov.u64 	%rd26, __cudart_i2opi_f;
	mov.u64 	%rd27, %rd1;
$L__BB0_5:
	.pragma "nounroll";
	ld.global.nc.u32 	%r22, [%rd26];
	mad.wide.u32 	%rd17, %r22, %r4, %rd28;
	shr.u64 	%rd28, %rd17, 32;
	st.local.u32 	[%rd27], %rd17;
	add.s32 	%r41, %r41, 1;
	add.s64 	%rd27, %rd27, 4;
	add.s64 	%rd26, %rd26, 4;
	setp.ne.s32 	%p4, %r41, 6;
	@%p4 bra 	$L__BB0_5;
	shr.u32 	%r23, %r3, 23;
	st.local.u32 	[%rd1+24], %rd28;
	and.b32  	%r7, %r23, 31;
	and.b32  	%r24, %r23, 224;
	add.s32 	%r25, %r24, -128;
	shr.u32 	%r26, %r25, 5;
	mul.wide.u32 	%rd18, %r26, 4;
	sub.s64 	%rd8, %rd1, %rd18;
	ld.local.u32 	%r42, [%rd8+24];
	ld.local.u32 	%r43, [%rd8+20];
	setp.eq.s32 	%p5, %r7, 0;
	@%p5 bra 	$L__BB0_8;
	shf.l.wrap.b32 	%r42, %r43, %r42, %r7;
	ld.local.u32 	%r27, [%rd8+16];
	shf.l.wrap.b32 	%r43, %r27, %r43, %r7;
$L__BB0_8:
	shr.u32 	%r28, %r42, 30;
	shf.l.wrap.b32 	%r29, %r43, %r42, 2;
	shl.b32 	%r30, %r43, 2;
	shr.u32 	%r31, %r29, 31;
	add.s32 	%r32, %r31, %r28;
	neg.s32 	%r33, %r32;
	setp.lt.s32 	%p6, %r3, 0;
	selp.b32 	%r44, %r33, %r32, %p6;
	xor.b32  	%r34, %r29, %r3;
	shr.s32 	%r35, %r29, 31;
	xor.b32  	%r36, %r35, %r29;
	xor.b32  	%r37, %r35, %r30;
	cvt.u64.u32 	%rd19, %r36;
	shl.b64 	%rd20, %rd19, 32;
	cvt.u64.u32 	%rd21, %r37;
	or.b64  	%rd22, %rd20, %rd21;
	cvt.rn.f64.s64 	%fd1, %rd22;
	mul.f64 	%fd2, %fd1, 0d3BF921FB54442D19;
	cvt.rn.f32.f64 	%f11, %fd2;
	neg.f32 	%f12, %f11;
	setp.lt.s32 	%p7, %r34, 0;
	selp.f32 	%f28, %f12, %f11, %p7;
$L__BB0_9:
	mul.rn.f32 	%f14, %f28, %f28;
	and.b32  	%r39, %r44, 1;
	setp.eq.b32 	%p8, %r39, 1;
	selp.f32 	%f15, 0f3F800000, %f28, %p8;
	fma.rn.f32 	%f16, %f14, %f15, 0f00000000;
	fma.rn.f32 	%f17, %f14, 0f37CBAC00, 0fBAB607ED;
	selp.f32 	%f18, %f17, 0fB94D4153, %p8;
	selp.f32 	%f19, 0f3D2AAABB, 0f3C0885E4, %p8;
	fma.rn.f32 	%f20, %f18, %f14, %f19;
	selp.f32 	%f21, 0fBEFFFFFF, 0fBE2AAAA8, %p8;
	fma.rn.f32 	%f22, %f20, %f14, %f21;
	fma.rn.f32 	%f23, %f22, %f16, %f15;
	and.b32  	%r40, %r44, 2;
	setp.eq.s32 	%p9, %r40, 0;
	mov.f32 	%f24, 0f00000000;
	sub.f32 	%f25, %f24, %f23;
	selp.f32 	%f26, %f23, %f25, %p9;
	fma.rn.f32 	%f27, %f1, 0f40000000, %f26;
	cvta.to.global.u64 	%rd23, %rd10;
	add.s64 	%rd25, %rd23, %rd13;
	st.global.f32 	[%rd25], %f27;
$L__BB0_10:
	ret;

}
	// .globl	_Z28global_memory_strided_kernelPfS_i
.visible .entry _Z28global_memory_strided_kernelPfS_i(
	.param .u64 .ptr .align 1 _Z28global_memory_strided_kernelPfS_i_param_0,
	.param .u64 .ptr .align 1 _Z28global_memory_strided_kernelPfS_i_param_1,
	.param .u32 _Z28global_memory_strided_kernelPfS_i_param_2
)
{
	.local .align 4 .b8 	__local_depot1[28];
	.reg .b64 	%SP;
	.reg .b64 	%SPL;
	.reg .pred 	%p<10>;
	.reg .b32 	%r<48>;
	.reg .b32 	%f<29>;
	.reg .b64 	%rd<29>;
	.reg .b64 	%fd<3>;

	mov.u64 	%SPL, __local_depot1;
	ld.param.u64 	%rd9, [_Z28global_memory_strided_kernelPfS_i_param_0];
	ld.param.u64 	%rd10, [_Z28global_memory_strided_kernelPfS_i_param_1];
	ld.param.u32 	%r16, [_Z28global_memory_strided_kernelPfS_i_param_2];
	add.u64 	%rd1, %SPL, 0;
	mov.u32 	%r17, %ctaid.x;
	mov.u32 	%r18, %ntid.x;
	mov.u32 	%r19, %tid.x;
	mad.lo.s32 	%r1, %r17, %r18, %r19;
	setp.ge.s32 	%p1, %r1, %r16;
	@%p1 bra 	$L__BB1_10;
	cvta.to.global.u64 	%rd12, %rd9;
	shl.b32 	%r20, %r1, 1;
	rem.s32 	%r21, %r20, %r16;
	mul.wide.s32 	%rd13, %r21, 4;
	add.s64 	%rd14, %rd12, %rd13;
	ld.global.f32 	%f1, [%rd14];
	mul.f32 	%f7, %f1, 0f3F22F983;
	cvt.rni.s32.f32 	%r47, %f7;
	cvt.rn.f32.s32 	%f8, %r47;
	fma.rn.f32 	%f9, %f8, 0fBFC90FDA, %f1;
	fma.rn.f32 	%f10, %f8, 0fB3A22168, %f9;
	fma.rn.f32 	%f28, %f8, 0fA7C234C5, %f10;
	abs.f32 	%f3, %f1;
	setp.ltu.f32 	%p2, %f3, 0f47CE4780;
	@%p2 bra 	$L__BB1_9;
	setp.neu.f32 	%p3, %f3, 0f7F800000;
	@%p3 bra 	$L__BB1_4;
	mov.f32 	%f13, 0f00000000;
	mul.rn.f32 	%f28, %f1, %f13;
	mov.b32 	%r47, 0;
	bra.uni 	$L__BB1_9;
$L__BB1_4:
	mov.b32 	%r3, %f1;
	shl.b32 	%r23, %r3, 8;
	or.b32  	%r4, %r23, -2147483648;
	mov.b64 	%rd28, 0;
	mov.b32 	%r44, 0;
	mov.u64 	%rd26, __cudart_i2opi_f;
	mov.u64 	%rd27, %rd1;
$L__BB1_5:
	.pragma "nounroll";
	ld.global.nc.u32 	%r24, [%rd26];
	mad.wide.u32 	%rd17, %r24, %r4, %rd28;
	shr.u64 	%rd28, %rd17, 32;
	st.local.u32 	[%rd27], %rd17;
	add.s32 	%r44, %r44, 1;
	add.s64 	%rd27, %rd27, 4;
	add.s64 	%rd26, %rd26, 4;
	setp.ne.s32 	%p4, %r44, 6;
	@%p4 bra 	$L__BB1_5;
	shr.u32 	%r25, %r3, 23;
	st.local.u32 	[%rd1+24], %rd28;
	and.b32  	%r7, %r25, 31;
	and.b32  	%r26, %r25, 224;
	add.s32 	%r27, %r26, -128;
	shr.u32 	%r28, %r27, 5;
	mul.wide.u32 	%rd18, %r28, 4;
	sub.s64 	%rd8, %rd1, %rd18;
	ld.local.u32 	%r45, [%rd8+24];
	ld.local.u32 	%r46, [%rd8+20];
	setp.eq.s32 	%p5, %r7, 0;
	@%p5 bra 	$L__BB1_8;
	shf.l.wrap.b32 	%r45, %r46, %r45, %r7;
	ld.local.u32 	%r29, [%rd8+16];
	shf.l.wrap.b32 	%r46, %r29, %r46, %r7;
$L__BB1_8:
	shr.u32 	%r30, %r45, 30;
	shf.l.wrap.b32 	%r31, %r46, %r45, 2;
	shl.b32 	%r32, %r46, 2;
	shr.u32 	%r33, %r31, 31;
	add.s32 	%r34, %r33, %r30;
	neg.s32 	%r35, %r34;
	setp.lt.s32 	%p6, %r3, 0;
	selp.b32 	%r47, %r35, %r34, %p6;
	xor.b32  	%r36, %r31, %r3;
	shr.s32 	%r37, %r31, 31;
	xor.b32  	%r38, %r37, %r31;
	xor.b32  	%r39, %r37, %r32;
	cvt.u64.u32 	%rd19, %r38;
	shl.b64 	%rd20, %rd19, 32;
	cvt.u64.u32 	%rd21, %r39;
	or.b64  	%rd22, %rd20, %rd21;
	cvt.rn.f64.s64 	%fd1, %rd22;
	mul.f64 	%fd2, %fd1, 0d3BF921FB54442D19;
	cvt.rn.f32.f64 	%f11, %fd2;
	neg.f32 	%f12, %f11;
	setp.lt.s32 	%p7, %r36, 0;
	selp.f32 	%f28, %f12, %f11, %p7;
$L__BB1_9:
	add.s32 	%r41, %r47, 1;
	mul.rn.f32 	%f14, %f28, %f28;
	and.b32  	%r42, %r47, 1;
	setp.eq.b32 	%p8, %r42, 1;
	selp.f32 	%f15, %f28, 0f3F800000, %p8;
	fma.rn.f32 	%f16, %f14, %f15, 0f00000000;
	fma.rn.f32 	%f17, %f14, 0f37CBAC00, 0fBAB607ED;
	selp.f32 	%f18, 0fB94D4153, %f17, %p8;
	selp.f32 	%f19, 0f3C0885E4, 0f3D2AAABB, %p8;
	fma.rn.f32 	%f20, %f18, %f14, %f19;
	selp.f32 	%f21, 0fBE2AAAA8, 0fBEFFFFFF, %p8;
	fma.rn.f32 	%f22, %f20, %f14, %f21;
	fma.rn.f32 	%f23, %f22, %f16, %f15;
	and.b32  	%r43, %r41, 2;
	setp.eq.s32 	%p9, %r43, 0;
	mov.f32 	%f24, 0f00000000;
	sub.f32 	%f25, %f24, %f23;
	selp.f32 	%f26, %f23, %f25, %p9;
	fma.rn.f32 	%f27, %f1, 0f40000000, %f26;
	cvta.to.global.u64 	%rd23, %rd10;
	mul.wide.s32 	%rd24, %r1, 4;
	add.s64 	%rd25, %rd23, %rd24;
	st.global.f32 	[%rd25], %f27;
$L__BB1_10:
	ret;

}
	// .globl	_Z30shared_memory_reduction_kernelPfS_i
.visible .entry _Z30shared_memory_reduction_kernelPfS_i(
	.param .u64 .ptr .align 1 _Z30shared_memory_reduction_kernelPfS_i_param_0,
	.param .u64 .ptr .align 1 _Z30shared_memory_reduction_kernelPfS_i_param_1,
	.param .u32 _Z30shared_memory_reduction_kernelPfS_i_param_2
)
{
	.reg .pred 	%p<6>;
	.reg .b32 	%r<15>;
	.reg .b32 	%f<6>;
	.reg .b64 	%rd<9>;

	ld.param.u64 	%rd1, [_Z30shared_memory_reduction_kernelPfS_i_param_0];
	ld.param.u64 	%rd2, [_Z30shared_memory_reduction_kernelPfS_i_param_1];
	ld.param.u32 	%r8, [_Z30shared_memory_reduction_kernelPfS_i_param_2];
	mov.u32 	%r1, %tid.x;
	mov.u32 	%r2, %ctaid.x;
	mov.u32 	%r14, %ntid.x;
	mad.lo.s32 	%r4, %r2, %r14, %r1;
	setp.ge.s32 	%p1, %r4, %r8;
	shl.b32 	%r9, %r1, 2;
	mov.u32 	%r10, sdata;
	add.s32 	%r5, %r10, %r9;
	@%p1 bra 	$L__BB2_2;
	cvta.to.global.u64 	%rd3, %rd1;
	mul.wide.s32 	%rd4, %r4, 4;
	add.s64 	%rd5, %rd3, %rd4;
	ld.global.f32 	%f1, [%rd5];
	st.shared.f32 	[%r5], %f1;
	bra.uni 	$L__BB2_3;
$L__BB2_2:
	mov.b32 	%r11, 0;
	st.shared.u32 	[%r5], %r11;
$L__BB2_3:
	bar.sync 	0;
	setp.lt.u32 	%p2, %r14, 2;
	@%p2 bra 	$L__BB2_7;
$L__BB2_4:
	shr.u32 	%r7, %r14, 1;
	setp.ge.u32 	%p3, %r1, %r7;
	@%p3 bra 	$L__BB2_6;
	shl.b32 	%r12, %r7, 2;
	add.s32 	%r13, %r5, %r12;
	ld.shared.f32 	%f2, [%r13];
	ld.shared.f32 	%f3, [%r5];
	add.f32 	%f4, %f2, %f3;
	st.shared.f32 	[%r5], %f4;
$L__BB2_6:
	bar.sync 	0;
	setp.gt.u32 	%p4, %r14, 3;
	mov.u32 	%r14, %r7;
	@%p4 bra 	$L__BB2_4;
$L__BB2_7:
	setp.ne.s32 	%p5, %r1, 0;
	@%p5 bra 	$L__BB2_9;
	ld.shared.f32 	%f5, [sdata];
	cvta.to.global.u64 	%rd6, %rd2;
	mul.wide.u32 	%rd7, %r2, 4;
	add.s64 	%rd8, %rd6, %rd7;
	st.global.f32 	[%rd8], %f5;
$L__BB2_9:
	ret;

}
	// .globl	_Z27shared_memory_matrix_kernelPfS_i
.visible .entry _Z27shared_memory_matrix_kernelPfS_i(
	.param .u64 .ptr .align 1 _Z27shared_memory_matrix_kernelPfS_i_param_0,
	.param .u64 .ptr .align 1 _Z27shared_memory_matrix_kernelPfS_i_param_1,
	.param .u32 _Z27shared_memory_matrix_kernelPfS_i_param_2
)
{
	.reg .pred 	%p<17>;
	.reg .b32 	%r<98>;
	.reg .b32 	%f<79>;
	.reg .b64 	%rd<11>;

	ld.param.u64 	%rd3, [_Z27shared_memory_matrix_kernelPfS_i_param_0];
	ld.param.u64 	%rd2, [_Z27shared_memory_matrix_kernelPfS_i_param_1];
	ld.param.u32 	%r34, [_Z27shared_memory_matrix_kernelPfS_i_param_2];
	cvta.to.global.u64 	%rd1, %rd3;
	mov.u32 	%r1, %tid.x;
	mov.u32 	%r2, %tid.y;
	mov.u32 	%r35, %ctaid.x;
	mov.u32 	%r36, %ctaid.y;
	mov.u32 	%r3, %ntid.x;
	mad.lo.s32 	%r4, %r36, %r3, %r2;
	mad.lo.s32 	%r5, %r35, %r3, %r1;
	setp.lt.s32 	%p1, %r34, 1;
	mov.f32 	%f77, 0f00000000;
	@%p1 bra 	$L__BB3_18;
	mul.lo.s32 	%r6, %r2, %r3;
	add.s32 	%r38, %r6, %r1;
	shl.b32 	%r39, %r38, 2;
	mov.u32 	%r40, sdata;
	add.s32 	%r7, %r40, %r39;
	mul.lo.s32 	%r8, %r34, %r4;
	add.s32 	%r41, %r3, %r2;
	mad.lo.s32 	%r42, %r41, %r3, %r1;
	shl.b32 	%r43, %r42, 2;
	add.s32 	%r9, %r40, %r43;
	and.b32  	%r10, %r3, 7;
	and.b32  	%r11, %r3, 3;
	and.b32  	%r12, %r3, 2040;
	and.b32  	%r13, %r3, 1;
	and.b32  	%r44, %r3, -8;
	neg.s32 	%r14, %r44;
	mad.lo.s32 	%r45, %r3, %r3, %r1;
	shl.b32 	%r46, %r45, 2;
	add.s32 	%r15, %r40, %r46;
	shl.b32 	%r16, %r3, 5;
	shl.b32 	%r47, %r6, 2;
	add.s32 	%r48, %r47, %r40;
	add.s32 	%r17, %r48, 16;
	shl.b32 	%r18, %r3, 2;
	mov.f32 	%f77, 0f00000000;
	mov.b32 	%r91, 0;
$L__BB3_2:
	setp.ge.u32 	%p2, %r4, %r34;
	add.s32 	%r20, %r91, %r1;
	setp.ge.s32 	%p3, %r20, %r34;
	mov.f32 	%f68, 0f00000000;
	or.pred  	%p4, %p2, %p3;
	@%p4 bra 	$L__BB3_4;
	add.s32 	%r50, %r20, %r8;
	mul.wide.u32 	%rd4, %r50, 4;
	add.s64 	%rd5, %rd1, %rd4;
	ld.global.f32 	%f68, [%rd5];
$L__BB3_4:
	setp.ge.u32 	%p5, %r5, %r34;
	st.shared.f32 	[%r7], %f68;
	add.s32 	%r21, %r91, %r2;
	setp.ge.s32 	%p6, %r21, %r34;
	mov.f32 	%f69, 0f00000000;
	or.pred  	%p7, %p6, %p5;
	@%p7 bra 	$L__BB3_6;
	mad.lo.s32 	%r51, %r21, %r34, %r5;
	mul.wide.u32 	%rd6, %r51, 4;
	add.s64 	%rd7, %rd1, %rd6;
	ld.global.f32 	%f69, [%rd7];
$L__BB3_6:
	setp.lt.u32 	%p8, %r3, 8;
	st.shared.f32 	[%r9], %f69;
	bar.sync 	0;
	mov.b32 	%r96, 0;
	@%p8 bra 	$L__BB3_9;
	mov.u32 	%r92, %r17;
	mov.u32 	%r93, %r15;
	mov.u32 	%r94, %r14;
$L__BB3_8:
	.pragma "nounroll";
	ld.shared.f32 	%f24, [%r92+-16];
	ld.shared.f32 	%f25, [%r93];
	fma.rn.f32 	%f26, %f24, %f25, %f77;
	ld.shared.f32 	%f27, [%r92+-12];
	add.s32 	%r53, %r93, %r18;
	ld.shared.f32 	%f28, [%r53];
	fma.rn.f32 	%f29, %f27, %f28, %f26;
	ld.shared.f32 	%f30, [%r92+-8];
	add.s32 	%r54, %r53, %r18;
	ld.shared.f32 	%f31, [%r54];
	fma.rn.f32 	%f32, %f30, %f31, %f29;
	ld.shared.f32 	%f33, [%r92+-4];
	add.s32 	%r55, %r54, %r18;
	ld.shared.f32 	%f34, [%r55];
	fma.rn.f32 	%f35, %f33, %f34, %f32;
	ld.shared.f32 	%f36, [%r92];
	add.s32 	%r56, %r55, %r18;
	ld.shared.f32 	%f37, [%r56];
	fma.rn.f32 	%f38, %f36, %f37, %f35;
	ld.shared.f32 	%f39, [%r92+4];
	add.s32 	%r57, %r56, %r18;
	ld.shared.f32 	%f40, [%r57];
	fma.rn.f32 	%f41, %f39, %f40, %f38;
	ld.shared.f32 	%f42, [%r92+8];
	add.s32 	%r58, %r57, %r18;
	ld.shared.f32 	%f43, [%r58];
	fma.rn.f32 	%f44, %f42, %f43, %f41;
	ld.shared.f32 	%f45, [%r92+12];
	add.s32 	%r59, %r58, %r18;
	ld.shared.f32 	%f46, [%r59];
	fma.rn.f32 	%f77, %f45, %f46, %f44;
	add.s32 	%r94, %r94, 8;
	add.s32 	%r93, %r93, %r16;
	add.s32 	%r92, %r92, 32;
	setp.ne.s32 	%p9, %r94, 0;
	mov.u32 	%r96, %r12;
	@%p9 bra 	$L__BB3_8;
$L__BB3_9:
	setp.eq.s32 	%p10, %r10, 0;
	@%p10 bra 	$L__BB3_17;
	add.s32 	%r60, %r10, -1;
	setp.lt.u32 	%p11, %r60, 3;
	@%p11 bra 	$L__BB3_12;
	add.s32 	%r61, %r96, %r6;
	shl.b32 	%r62, %r61, 2;
	mov.u32 	%r63, sdata;
	add.s32 	%r64, %r63, %r62;
	ld.shared.f32 	%f48, [%r64];
	add.s32 	%r65, %r96, %r3;
	mad.lo.s32 	%r66, %r65, %r3, %r1;
	shl.b32 	%r67, %r66, 2;
	add.s32 	%r68, %r63, %r67;
	ld.shared.f32 	%f49, [%r68];
	fma.rn.f32 	%f50, %f48, %f49, %f77;
	ld.shared.f32 	%f51, [%r64+4];
	add.s32 	%r69, %r68, %r18;
	ld.shared.f32 	%f52, [%r69];
	fma.rn.f32 	%f53, %f51, %f52, %f50;
	ld.shared.f32 	%f54, [%r64+8];
	add.s32 	%r70, %r69, %r18;
	ld.shared.f32 	%f55, [%r70];
	fma.rn.f32 	%f56, %f54, %f55, %f53;
	ld.shared.f32 	%f57, [%r64+12];
	add.s32 	%r71, %r70, %r18;
	ld.shared.f32 	%f58, [%r71];
	fma.rn.f32 	%f77, %f57, %f58, %f56;
	add.s32 	%r96, %r96, 4;
$L__BB3_12:
	setp.eq.s32 	%p12, %r11, 0;
	@%p12 bra 	$L__BB3_17;
	setp.eq.s32 	%p13, %r11, 1;
	@%p13 bra 	$L__BB3_15;
	add.s32 	%r72, %r96, %r6;
	shl.b32 	%r73, %r72, 2;
	mov.u32 	%r74, sdata;
	add.s32 	%r75, %r74, %r73;
	ld.shared.f32 	%f60, [%r75];
	add.s32 	%r76, %r96, %r3;
	mad.lo.s32 	%r77, %r76, %r3, %r1;
	shl.b32 	%r78, %r77, 2;
	add.s32 	%r79, %r74, %r78;
	ld.shared.f32 	%f61, [%r79];
	fma.rn.f32 	%f62, %f60, %f61, %f77;
	ld.shared.f32 	%f63, [%r75+4];
	add.s32 	%r80, %r79, %r18;
	ld.shared.f32 	%f64, [%r80];
	fma.rn.f32 	%f77, %f63, %f64, %f62;
	add.s32 	%r96, %r96, 2;
$L__BB3_15:
	setp.eq.s32 	%p14, %r13, 0;
	@%p14 bra 	$L__BB3_17;
	add.s32 	%r81, %r96, %r6;
	shl.b32 	%r82, %r81, 2;
	mov.u32 	%r83, sdata;
	add.s32 	%r84, %r83, %r82;
	ld.shared.f32 	%f65, [%r84];
	add.s32 	%r85, %r96, %r3;
	mad.lo.s32 	%r86, %r85, %r3, %r1;
	shl.b32 	%r87, %r86, 2;
	add.s32 	%r88, %r83, %r87;
	ld.shared.f32 	%f66, [%r88];
	fma.rn.f32 	%f77, %f65, %f66, %f77;
$L__BB3_17:
	bar.sync 	0;
	add.s32 	%r91, %r91, %r3;
	setp.lt.s32 	%p15, %r91, %r34;
	@%p15 bra 	$L__BB3_2;
$L__BB3_18:
	max.s32 	%r89, %r4, %r5;
	setp.ge.s32 	%p16, %r89, %r34;
	@%p16 bra 	$L__BB3_20;
	mad.lo.s32 	%r90, %r34, %r4, %r5;
	cvta.to.global.u64 	%rd8, %rd2;
	mul.wide.u32 	%rd9, %r90, 4;
	add.s64 	%rd10, %rd8, %rd9;
	st.global.f32 	[%rd10], %f77;
$L__BB3_20:
	ret;

}
	// .globl	_Z29constant_memory_lookup_kernelPfS_i
.visible .entry _Z29constant_memory_lookup_kernelPfS_i(
	.param .u64 .ptr .align 1 _Z29constant_memory_lookup_kernelPfS_i_param_0,
	.param .u64 .ptr .align 1 _Z29constant_memory_lookup_kernelPfS_i_param_1,
	.param .u32 _Z29constant_memory_lookup_kernelPfS_i_param_2
)
{
	.local .align 4 .b8 	__local_depot4[28];
	.reg .b64 	%SP;
	.reg .b64 	%SPL;
	.reg .pred 	%p<10>;
	.reg .b32 	%r<51>;
	.reg .b32 	%f<31>;
	.reg .b64 	%rd<32>;
	.reg .b64 	%fd<3>;

	mov.u64 	%SPL, __local_depot4;
	ld.param.u64 	%rd9, [_Z29constant_memory_lookup_kernelPfS_i_param_0];
	ld.param.u64 	%rd10, [_Z29constant_memory_lookup_kernelPfS_i_param_1];
	ld.param.u32 	%r16, [_Z29constant_memory_lookup_kernelPfS_i_param_2];
	add.u64 	%rd1, %SPL, 0;
	mov.u32 	%r17, %ctaid.x;
	mov.u32 	%r18, %ntid.x;
	mov.u32 	%r19, %tid.x;
	mad.lo.s32 	%r1, %r17, %r18, %r19;
	setp.ge.s32 	%p1, %r1, %r16;
	@%p1 bra 	$L__BB4_10;
	cvta.to.global.u64 	%rd12, %rd9;
	mul.wide.s32 	%rd13, %r1, 4;
	add.s64 	%rd14, %rd12, %rd13;
	ld.global.f32 	%f1, [%rd14];
	mul.f32 	%f8, %f1, 0f41800000;
	cvt.rzi.s32.f32 	%r20, %f8;
	shr.s32 	%r21, %r20, 31;
	shr.u32 	%r22, %r21, 28;
	add.s32 	%r23, %r20, %r22;
	and.b32  	%r24, %r23, -16;
	sub.s32 	%r25, %r20, %r24;
	mul.wide.s32 	%rd15, %r25, 4;
	mov.u64 	%rd16, constant_data;
	add.s64 	%rd17, %rd16, %rd15;
	ld.const.f32 	%f2, [%rd17];
	mul.f32 	%f9, %f1, 0f3F22F983;
	cvt.rni.s32.f32 	%r50, %f9;
	cvt.rn.f32.s32 	%f10, %r50;
	fma.rn.f32 	%f11, %f10, 0fBFC90FDA, %f1;
	fma.rn.f32 	%f12, %f10, 0fB3A22168, %f11;
	fma.rn.f32 	%f30, %f10, 0fA7C234C5, %f12;
	abs.f32 	%f4, %f1;
	setp.ltu.f32 	%p2, %f4, 0f47CE4780;
	@%p2 bra 	$L__BB4_9;
	setp.neu.f32 	%p3, %f4, 0f7F800000;
	@%p3 bra 	$L__BB4_4;
	mov.f32 	%f15, 0f00000000;
	mul.rn.f32 	%f30, %f1, %f15;
	mov.b32 	%r50, 0;
	bra.uni 	$L__BB4_9;
$L__BB4_4:
	mov.b32 	%r3, %f1;
	shl.b32 	%r27, %r3, 8;
	or.b32  	%r4, %r27, -2147483648;
	mov.b64 	%rd31, 0;
	mov.b32 	%r47, 0;
	mov.u64 	%rd29, __cudart_i2opi_f;
	mov.u64 	%rd30, %rd1;
$L__BB4_5:
	.pragma "nounroll";
	ld.global.nc.u32 	%r28, [%rd29];
	mad.wide.u32 	%rd20, %r28, %r4, %rd31;
	shr.u64 	%rd31, %rd20, 32;
	st.local.u32 	[%rd30], %rd20;
	add.s32 	%r47, %r47, 1;
	add.s64 	%rd30, %rd30, 4;
	add.s64 	%rd29, %rd29, 4;
	setp.ne.s32 	%p4, %r47, 6;
	@%p4 bra 	$L__BB4_5;
	shr.u32 	%r29, %r3, 23;
	st.local.u32 	[%rd1+24], %rd31;
	and.b32  	%r7, %r29, 31;
	and.b32  	%r30, %r29, 224;
	add.s32 	%r31, %r30, -128;
	shr.u32 	%r32, %r31, 5;
	mul.wide.u32 	%rd21, %r32, 4;
	sub.s64 	%rd8, %rd1, %rd21;
	ld.local.u32 	%r48, [%rd8+24];
	ld.local.u32 	%r49, [%rd8+20];
	setp.eq.s32 	%p5, %r7, 0;
	@%p5 bra 	$L__BB4_8;
	shf.l.wrap.b32 	%r48, %r49, %r48, %r7;
	ld.local.u32 	%r33, [%rd8+16];
	shf.l.wrap.b32 	%r49, %r33, %r49, %r7;
$L__BB4_8:
	shr.u32 	%r34, %r48, 30;
	shf.l.wrap.b32 	%r35, %r49, %r48, 2;
	shl.b32 	%r36, %r49, 2;
	shr.u32 	%r37, %r35, 31;
	add.s32 	%r38, %r37, %r34;
	neg.s32 	%r39, %r38;
	setp.lt.s32 	%p6, %r3, 0;
	selp.b32 	%r50, %r39, %r38, %p6;
	xor.b32  	%r40, %r35, %r3;
	shr.s32 	%r41, %r35, 31;
	xor.b32  	%r42, %r41, %r35;
	xor.b32  	%r43, %r41, %r36;
	cvt.u64.u32 	%rd22, %r42;
	shl.b64 	%rd23, %rd22, 32;
	cvt.u64.u32 	%rd24, %r43;
	or.b64  	%rd25, %rd23, %rd24;
	cvt.rn.f64.s64 	%fd1, %rd25;
	mul.f64 	%fd2, %fd1, 0d3BF921FB54442D19;
	cvt.rn.f32.f64 	%f13, %fd2;
	neg.f32 	%f14, %f13;
	setp.lt.s32 	%p7, %r40, 0;
	selp.f32 	%f30, %f14, %f13, %p7;
$L__BB4_9:
	mul.rn.f32 	%f16, %f30, %f30;
	and.b32  	%r45, %r50, 1;
	setp.eq.b32 	%p8, %r45, 1;
	selp.f32 	%f17, 0f3F800000, %f30, %p8;
	fma.rn.f32 	%f18, %f16, %f17, 0f00000000;
	fma.rn.f32 	%f19, %f16, 0f37CBAC00, 0fBAB607ED;
	selp.f32 	%f20, %f19, 0fB94D4153, %p8;
	selp.f32 	%f21, 0f3D2AAABB, 0f3C0885E4, %p8;
	fma.rn.f32 	%f22, %f20, %f16, %f21;
	selp.f32 	%f23, 0fBEFFFFFF, 0fBE2AAAA8, %p8;
	fma.rn.f32 	%f24, %f22, %f16, %f23;
	fma.rn.f32 	%f25, %f24, %f18, %f17;
	and.b32  	%r46, %r50, 2;
	setp.eq.s32 	%p9, %r46, 0;
	mov.f32 	%f26, 0f00000000;
	sub.f32 	%f27, %f26, %f25;
	selp.f32 	%f28, %f25, %f27, %p9;
	fma.rn.f32 	%f29, %f2, %f1, %f28;
	cvta.to.global.u64 	%rd26, %rd10;
	add.s64 	%rd28, %rd26, %rd13;
	st.global.f32 	[%rd28], %f29;
$L__BB4_10:
	ret;

}
	// .globl	_Z34constant_memory_coefficient_kernelPfS_i
.visible .entry _Z34constant_memory_coefficient_kernelPfS_i(
	.param .u64 .ptr .align 1 _Z34constant_memory_coefficient_kernelPfS_i_param_0,
	.param .u64 .ptr .align 1 _Z34constant_memory_coefficient_kernelPfS_i_param_1,
	.param .u32 _Z34constant_memory_coefficient_kernelPfS_i_param_2
)
{
	.reg .pred 	%p<2>;
	.reg .b32 	%r<6>;
	.reg .b32 	%f<13>;
	.reg .b64 	%rd<8>;

	ld.param.u64 	%rd1, [_Z34constant_memory_coefficient_kernelPfS_i_param_0];
	ld.param.u64 	%rd2, [_Z34constant_memory_coefficient_kernelPfS_i_param_1];
	ld.param.u32 	%r2, [_Z34constant_memory_coefficient_kernelPfS_i_param_2];
	mov.u32 	%r3, %ctaid.x;
	mov.u32 	%r4, %ntid.x;
	mov.u32 	%r5, %tid.x;
	mad.lo.s32 	%r1, %r3, %r4, %r5;
	setp.ge.s32 	%p1, %r1, %r2;
	@%p1 bra 	$L__BB5_2;
	cvta.to.global.u64 	%rd3, %rd1;
	cvta.to.global.u64 	%rd4, %rd2;
	mul.wide.s32 	%rd5, %r1, 4;
	add.s64 	%rd6, %rd3, %rd5;
	ld.global.f32 	%f1, [%rd6];
	ld.const.f32 	%f2, [constant_data];
	ld.const.f32 	%f3, [constant_data+4];
	ld.const.f32 	%f4, [constant_data+8];
	ld.const.f32 	%f5, [constant_data+12];
	mul.f32 	%f6, %f1, %f2;
	mul.f32 	%f7, %f1, %f6;
	mul.f32 	%f8, %f1, %f3;
	mul.f32 	%f9, %f1, %f8;
	fma.rn.f32 	%f10, %f1, %f7, %f9;
	fma.rn.f32 	%f11, %f1, %f4, %f10;
	add.f32 	%f12, %f5, %f11;
	add.s64 	%rd7, %rd4, %rd5;
	st.global.f32 	[%rd7], %f12;
$L__BB5_2:
	ret;

}
	// .globl	_Z34register_memory_computation_kernelPfS_i
.visible .entry _Z34register_memory_computation_kernelPfS_i(
	.param .u64 .ptr .align 1 _Z34register_memory_computation_kernelPfS_i_param_0,
	.param .u64 .ptr .align 1 _Z34register_memory_computation_kernelPfS_i_param_1,
	.param .u32 _Z34register_memory_computation_kernelPfS_i_param_2
)
{
	.local .align 4 .b8 	__local_depot6[28];
	.reg .b64 	%SP;
	.reg .b64 	%SPL;
	.reg .pred 	%p<26>;
	.reg .b32 	%r<123>;
	.reg .b32 	%f<90>;
	.reg .b64 	%rd<65>;
	.reg .b64 	%fd<7>;

	mov.u64 	%SPL, __local_depot6;
	ld.param.u64 	%rd23, [_Z34register_memory_computation_kernelPfS_i_param_0];
	ld.param.u64 	%rd24, [_Z34register_memory_computation_kernelPfS_i_param_1];
	ld.param.u32 	%r42, [_Z34register_memory_computation_kernelPfS_i_param_2];
	add.u64 	%rd1, %SPL, 0;
	mov.u32 	%r43, %ctaid.x;
	mov.u32 	%r44, %ntid.x;
	mov.u32 	%r45, %tid.x;
	mad.lo.s32 	%r1, %r43, %r44, %r45;
	setp.ge.s32 	%p1, %r1, %r42;
	@%p1 bra 	$L__BB6_26;
	cvta.to.global.u64 	%rd26, %rd23;
	mul.wide.s32 	%rd27, %r1, 4;
	add.s64 	%rd28, %rd26, %rd27;
	ld.global.f32 	%f1, [%rd28];
	add.f32 	%f2, %f1, %f1;
	mul.f32 	%f16, %f1, 0f3F22F983;
	cvt.rni.s32.f32 	%r122, %f16;
	cvt.rn.f32.s32 	%f17, %r122;
	fma.rn.f32 	%f18, %f17, 0fBFC90FDA, %f1;
	fma.rn.f32 	%f19, %f17, 0fB3A22168, %f18;
	fma.rn.f32 	%f89, %f17, 0fA7C234C5, %f19;
	abs.f32 	%f4, %f1;
	setp.ltu.f32 	%p2, %f4, 0f47CE4780;
	mov.u32 	%r114, %r122;
	mov.f32 	%f87, %f89;
	@%p2 bra 	$L__BB6_9;
	setp.neu.f32 	%p3, %f4, 0f7F800000;
	@%p3 bra 	$L__BB6_4;
	mov.f32 	%f22, 0f00000000;
	mul.rn.f32 	%f87, %f1, %f22;
	mov.b32 	%r114, 0;
	bra.uni 	$L__BB6_9;
$L__BB6_4:
	mov.b32 	%r3, %f1;
	shl.b32 	%r47, %r3, 8;
	or.b32  	%r4, %r47, -2147483648;
	mov.b64 	%rd58, 0;
	mov.b32 	%r111, 0;
	mov.u64 	%rd56, __cudart_i2opi_f;
	mov.u64 	%rd57, %rd1;
$L__BB6_5:
	.pragma "nounroll";
	ld.global.nc.u32 	%r48, [%rd56];
	mad.wide.u32 	%rd31, %r48, %r4, %rd58;
	shr.u64 	%rd58, %rd31, 32;
	st.local.u32 	[%rd57], %rd31;
	add.s32 	%r111, %r111, 1;
	add.s64 	%rd57, %rd57, 4;
	add.s64 	%rd56, %rd56, 4;
	setp.ne.s32 	%p4, %r111, 6;
	@%p4 bra 	$L__BB6_5;
	shr.u32 	%r49, %r3, 23;
	st.local.u32 	[%rd1+24], %rd58;
	and.b32  	%r7, %r49, 31;
	and.b32  	%r50, %r49, 224;
	add.s32 	%r51, %r50, -128;
	shr.u32 	%r52, %r51, 5;
	mul.wide.u32 	%rd32, %r52, 4;
	sub.s64 	%rd8, %rd1, %rd32;
	ld.local.u32 	%r112, [%rd8+24];
	ld.local.u32 	%r113, [%rd8+20];
	setp.eq.s32 	%p5, %r7, 0;
	@%p5 bra 	$L__BB6_8;
	shf.l.wrap.b32 	%r112, %r113, %r112, %r7;
	ld.local.u32 	%r53, [%rd8+16];
	shf.l.wrap.b32 	%r113, %r53, %r113, %r7;
$L__BB6_8:
	shr.u32 	%r54, %r112, 30;
	shf.l.wrap.b32 	%r55, %r113, %r112, 2;
	shl.b32 	%r56, %r113, 2;
	shr.u32 	%r57, %r55, 31;
	add.s32 	%r58, %r57, %r54;
	neg.s32 	%r59, %r58;
	setp.lt.s32 	%p6, %r3, 0;
	selp.b32 	%r114, %r59, %r58, %p6;
	xor.b32  	%r60, %r55, %r3;
	shr.s32 	%r61, %r55, 31;
	xor.b32  	%r62, %r61, %r55;
	xor.b32  	%r63, %r61, %r56;
	cvt.u64.u32 	%rd33, %r62;
	shl.b64 	%rd34, %rd33, 32;
	cvt.u64.u32 	%rd35, %r63;
	or.b64  	%rd36, %rd34, %rd35;
	cvt.rn.f64.s64 	%fd1, %rd36;
	mul.f64 	%fd2, %fd1, 0d3BF921FB54442D19;
	cvt.rn.f32.f64 	%f20, %fd2;
	neg.f32 	%f21, %f20;
	setp.lt.s32 	%p7, %r60, 0;
	selp.f32 	%f87, %f21, %f20, %p7;
$L__BB6_9:
	setp.ltu.f32 	%p8, %f4, 0f47CE4780;
	mul.rn.f32 	%f23, %f87, %f87;
	and.b32  	%r65, %r114, 1;
	setp.eq.b32 	%p9, %r65, 1;
	selp.f32 	%f24, 0f3F800000, %f87, %p9;
	fma.rn.f32 	%f25, %f23, %f24, 0f00000000;
	fma.rn.f32 	%f26, %f23, 0f37CBAC00, 0fBAB607ED;
	selp.f32 	%f27, %f26, 0fB94D4153, %p9;
	selp.f32 	%f28, 0f3D2AAABB, 0f3C0885E4, %p9;
	fma.rn.f32 	%f29, %f27, %f23, %f28;
	selp.f32 	%f30, 0fBEFFFFFF, 0fBE2AAAA8, %p9;
	fma.rn.f32 	%f31, %f29, %f23, %f30;
	fma.rn.f32 	%f32, %f31, %f25, %f24;
	and.b32  	%r66, %r114, 2;
	setp.eq.s32 	%p10, %r66, 0;
	mov.f32 	%f33, 0f00000000;
	sub.f32 	%f34, %f33, %f32;
	selp.f32 	%f35, %f32, %f34, %p10;
	add.f32 	%f8, %f2, %f35;
	mov.u32 	%r118, %r122;
	mov.f32 	%f88, %f89;
	@%p8 bra 	$L__BB6_17;
	setp.neu.f32 	%p11, %f4, 0f7F800000;
	@%p11 bra 	$L__BB6_12;
	mov.f32 	%f38, 0f00000000;
	mul.rn.f32 	%f88, %f1, %f38;
	mov.b32 	%r118, 0;
	bra.uni 	$L__BB6_17;
$L__BB6_12:
	mov.b32 	%r16, %f1;
	shl.b32 	%r68, %r16, 8;
	or.b32  	%r17, %r68, -2147483648;
	mov.b64 	%rd61, 0;
	mov.b32 	%r115, 0;
	mov.u64 	%rd59, __cudart_i2opi_f;
	mov.u64 	%rd60, %rd1;
$L__BB6_13:
	.pragma "nounroll";
	ld.global.nc.u32 	%r69, [%rd59];
	mad.wide.u32 	%rd39, %r69, %r17, %rd61;
	shr.u64 	%rd61, %rd39, 32;
	st.local.u32 	[%rd60], %rd39;
	add.s32 	%r115, %r115, 1;
	add.s64 	%rd60, %rd60, 4;
	add.s64 	%rd59, %rd59, 4;
	setp.ne.s32 	%p12, %r115, 6;
	@%p12 bra 	$L__BB6_13;
	shr.u32 	%r70, %r16, 23;
	st.local.u32 	[%rd1+24], %rd61;
	and.b32  	%r20, %r70, 31;
	and.b32  	%r71, %r70, 224;
	add.s32 	%r72, %r71, -128;
	shr.u32 	%r73, %r72, 5;
	mul.wide.u32 	%rd40, %r73, 4;
	sub.s64 	%rd15, %rd1, %rd40;
	ld.local.u32 	%r116, [%rd15+24];
	ld.local.u32 	%r117, [%rd15+20];
	setp.eq.s32 	%p13, %r20, 0;
	@%p13 bra 	$L__BB6_16;
	shf.l.wrap.b32 	%r116, %r117, %r116, %r20;
	ld.local.u32 	%r74, [%rd15+16];
	shf.l.wrap.b32 	%r117, %r74, %r117, %r20;
$L__BB6_16:
	shr.u32 	%r75, %r116, 30;
	shf.l.wrap.b32 	%r76, %r117, %r116, 2;
	shl.b32 	%r77, %r117, 2;
	shr.u32 	%r78, %r76, 31;
	add.s32 	%r79, %r78, %r75;
	neg.s32 	%r80, %r79;
	setp.lt.s32 	%p14, %r16, 0;
	selp.b32 	%r118, %r80, %r79, %p14;
	xor.b32  	%r81, %r76, %r16;
	shr.s32 	%r82, %r76, 31;
	xor.b32  	%r83, %r82, %r76;
	xor.b32  	%r84, %r82, %r77;
	cvt.u64.u32 	%rd41, %r83;
	shl.b64 	%rd42, %rd41, 32;
	cvt.u64.u32 	%rd43, %r84;
	or.b64  	%rd44, %rd42, %rd43;
	cvt.rn.f64.s64 	%fd3, %rd44;
	mul.f64 	%fd4, %fd3, 0d3BF921FB54442D19;
	cvt.rn.f32.f64 	%f36, %fd4;
	neg.f32 	%f37, %f36;
	setp.lt.s32 	%p15, %r81, 0;
	selp.f32 	%f88, %f37, %f36, %p15;
$L__BB6_17:
	setp.ltu.f32 	%p16, %f4, 0f47CE4780;
	add.s32 	%r86, %r118, 1;
	mul.rn.f32 	%f39, %f88, %f88;
	and.b32  	%r87, %r118, 1;
	setp.eq.b32 	%p17, %r87, 1;
	selp.f32 	%f40, %f88, 0f3F800000, %p17;
	fma.rn.f32 	%f41, %f39, %f40, 0f00000000;
	fma.rn.f32 	%f42, %f39, 0f37CBAC00, 0fBAB607ED;
	selp.f32 	%f43, 0fB94D4153, %f42, %p17;
	selp.f32 	%f44, 0f3C0885E4, 0f3D2AAABB, %p17;
	fma.rn.f32 	%f45, %f43, %f39, %f44;
	selp.f32 	%f46, 0fBE2AAAA8, 0fBEFFFFFF, %p17;
	fma.rn.f32 	%f47, %f45, %f39, %f46;
	fma.rn.f32 	%f48, %f47, %f41, %f40;
	and.b32  	%r88, %r86, 2;
	setp.eq.s32 	%p18, %r88, 0;
	mov.f32 	%f49, 0f00000000;
	sub.f32 	%f50, %f49, %f48;
	selp.f32 	%f12, %f48, %f50, %p18;
	@%p16 bra 	$L__BB6_25;
	setp.neu.f32 	%p19, %f4, 0f7F800000;
	@%p19 bra 	$L__BB6_20;
	mov.f32 	%f53, 0f00000000;
	mul.rn.f32 	%f89, %f1, %f53;
	mov.b32 	%r122, 0;
	bra.uni 	$L__BB6_25;
$L__BB6_20:
	mov.b32 	%r29, %f1;
	shl.b32 	%r90, %r29, 8;
	or.b32  	%r30, %r90, -2147483648;
	mov.b64 	%rd64, 0;
	mov.b32 	%r119, 0;
	mov.u64 	%rd62, __cudart_i2opi_f;
	mov.u64 	%rd63, %rd1;
$L__BB6_21:
	.pragma "nounroll";
	ld.global.nc.u32 	%r91, [%rd62];
	mad.wide.u32 	%rd47, %r91, %r30, %rd64;
	shr.u64 	%rd64, %rd47, 32;
	st.local.u32 	[%rd63], %rd47;
	add.s32 	%r119, %r119, 1;
	add.s64 	%rd63, %rd63, 4;
	add.s64 	%rd62, %rd62, 4;
	setp.ne.s32 	%p20, %r119, 6;
	@%p20 bra 	$L__BB6_21;
	shr.u32 	%r92, %r29, 23;
	st.local.u32 	[%rd1+24], %rd64;
	and.b32  	%r33, %r92, 31;
	and.b32  	%r93, %r92, 224;
	add.s32 	%r94, %r93, -128;
	shr.u32 	%r95, %r94, 5;
	mul.wide.u32 	%rd48, %r95, 4;
	sub.s64 	%rd22, %rd1, %rd48;
	ld.local.u32 	%r120, [%rd22+24];
	ld.local.u32 	%r121, [%rd22+20];
	setp.eq.s32 	%p21, %r33, 0;
	@%p21 bra 	$L__BB6_24;
	shf.l.wrap.b32 	%r120, %r121, %r120, %r33;
	ld.local.u32 	%r96, [%rd22+16];
	shf.l.wrap.b32 	%r121, %r96, %r121, %r33;
$L__BB6_24:
	shr.u32 	%r97, %r120, 30;
	shf.l.wrap.b32 	%r98, %r121, %r120, 2;
	shl.b32 	%r99, %r121, 2;
	shr.u32 	%r100, %r98, 31;
	add.s32 	%r101, %r100, %r97;
	neg.s32 	%r102, %r101;
	setp.lt.s32 	%p22, %r29, 0;
	selp.b32 	%r122, %r102, %r101, %p22;
	xor.b32  	%r103, %r98, %r29;
	shr.s32 	%r104, %r98, 31;
	xor.b32  	%r105, %r104, %r98;
	xor.b32  	%r106, %r104, %r99;
	cvt.u64.u32 	%rd49, %r105;
	shl.b64 	%rd50, %rd49, 32;
	cvt.u64.u32 	%rd51, %r106;
	or.b64  	%rd52, %rd50, %rd51;
	cvt.rn.f64.s64 	%fd5, %rd52;
	mul.f64 	%fd6, %fd5, 0d3BF921FB54442D19;
	cvt.rn.f32.f64 	%f51, %fd6;
	neg.f32 	%f52, %f51;
	setp.lt.s32 	%p23, %r103, 0;
	selp.f32 	%f89, %f52, %f51, %p23;
$L__BB6_25:
	mul.f32 	%f54, %f8, %f12;
	mul.f32 	%f55, %f89, %f89;
	fma.rn.f32 	%f56, %f55, 0f3C190000, 0f3B560000;
	fma.rn.f32 	%f57, %f56, %f55, 0f3CC70000;
	fma.rn.f32 	%f58, %f57, %f55, 0f3D5B0000;
	fma.rn.f32 	%f59, %f58, %f55, 0f3E089438;
	fma.rn.f32 	%f60, %f59, %f55, 0f3EAAAA88;
	mul.rn.f32 	%f61, %f55, %f89;
	fma.rn.f32 	%f62, %f60, %f61, %f89;
	abs.f32 	%f63, %f89;
	setp.eq.f32 	%p24, %f63, 0f3A00B43C;
	selp.f32 	%f64, %f89, %f62, %p24;
	and.b32  	%r108, %r122, 1;
	setp.eq.b32 	%p25, %r108, 1;
	neg.f32 	%f65, %f64;
	rcp.approx.ftz.f32 	%f66, %f65;
	selp.f32 	%f67, %f66, %f64, %p25;
	add.f32 	%f68, %f54, %f67;
	fma.rn.f32 	%f69, %f1, 0fBBBB989D, 0f3F000000;
	cvt.sat.f32.f32 	%f70, %f69;
	mov.f32 	%f71, 0f4B400001;
	mov.f32 	%f72, 0f437C0000;
	fma.rm.f32 	%f73, %f70, %f72, %f71;
	add.f32 	%f74, %f73, 0fCB40007F;
	neg.f32 	%f75, %f74;
	fma.rn.f32 	%f76, %f1, 0fBFB8AA3B, %f75;
	fma.rn.f32 	%f77, %f1, 0fB2A57060, %f76;
	mov.b32 	%r109, %f73;
	shl.b32 	%r110, %r109, 23;
	mov.b32 	%f78, %r110;
	ex2.approx.ftz.f32 	%f79, %f77;
	mul.f32 	%f80, %f79, %f78;
	mul.f32 	%f81, %f80, %f68;
	fma.rn.f32 	%f82, %f2, %f8, %f81;
	fma.rn.f32 	%f83, %f54, %f68, %f82;
	abs.f32 	%f84, %f81;
	sqrt.rn.f32 	%f85, %f84;
	add.f32 	%f86, %f85, %f83;
	cvta.to.global.u64 	%rd53, %rd24;
	add.s64 	%rd55, %rd53, %rd27;
	st.global.f32 	[%rd55], %f86;
$L__BB6_26:
	ret;

}
	// .globl	_Z37register_memory_loop_unrolling_kernelPfS_i
.visible .entry _Z37register_memory_loop_unrolling_kernelPfS_i(
	.param .u64 .ptr .align 1 _Z37register_memory_loop_unrolling_kernelPfS_i_param_0,
	.param .u64 .ptr .align 1 _Z37register_memory_loop_unrolling_kernelPfS_i_param_1,
	.param .u32 _Z37register_memory_loop_unrolling_kernelPfS_i_param_2
)
{
	.local .align 4 .b8 	__local_depot7[28];
	.reg .b64 	%SP;
	.reg .b64 	%SPL;
	.reg .pred 	%p<26>;
	.reg .b32 	%r<121>;
	.reg .b32 	%f<78>;
	.reg .b64 	%rd<65>;
	.reg .b64 	%fd<7>;

	mov.u64 	%SPL, __local_depot7;
	ld.param.u64 	%rd23, [_Z37register_memory_loop_unrolling_kernelPfS_i_param_0];
	ld.param.u64 	%rd24, [_Z37register_memory_loop_unrolling_kernelPfS_i_param_1];
	ld.param.u32 	%r42, [_Z37register_memory_loop_unrolling_kernelPfS_i_param_2];
	add.u64 	%rd1, %SPL, 0;
	mov.u32 	%r43, %ctaid.x;
	mov.u32 	%r44, %ntid.x;
	mov.u32 	%r45, %tid.x;
	mad.lo.s32 	%r1, %r43, %r44, %r45;
	setp.ge.s32 	%p1, %r1, %r42;
	@%p1 bra 	$L__BB7_26;
	cvta.to.global.u64 	%rd26, %rd23;
	mul.wide.s32 	%rd27, %r1, 4;
	add.s64 	%rd28, %rd26, %rd27;
	ld.global.f32 	%f1, [%rd28];
	fma.rn.f32 	%f16, %f1, 0f40000000, %f1;
	fma.rn.f32 	%f17, %f1, 0f40400000, %f16;
	fma.rn.f32 	%f18, %f1, 0f40800000, %f17;
	fma.rn.f32 	%f19, %f1, 0f40A00000, %f18;
	fma.rn.f32 	%f20, %f1, 0f40C00000, %f19;
	fma.rn.f32 	%f21, %f1, 0f40E00000, %f20;
	fma.rn.f32 	%f2, %f1, 0f41000000, %f21;
	mul.f32 	%f22, %f1, 0f3F22F983;
	cvt.rni.s32.f32 	%r120, %f22;
	cvt.rn.f32.s32 	%f23, %r120;
	fma.rn.f32 	%f24, %f23, 0fBFC90FDA, %f1;
	fma.rn.f32 	%f25, %f23, 0fB3A22168, %f24;
	fma.rn.f32 	%f77, %f23, 0fA7C234C5, %f25;
	abs.f32 	%f4, %f1;
	setp.ltu.f32 	%p2, %f4, 0f47CE4780;
	mov.u32 	%r112, %r120;
	mov.f32 	%f75, %f77;
	@%p2 bra 	$L__BB7_9;
	setp.neu.f32 	%p3, %f4, 0f7F800000;
	@%p3 bra 	$L__BB7_4;
	mov.f32 	%f28, 0f00000000;
	mul.rn.f32 	%f75, %f1, %f28;
	mov.b32 	%r112, 0;
	bra.uni 	$L__BB7_9;
$L__BB7_4:
	mov.b32 	%r3, %f1;
	shl.b32 	%r47, %r3, 8;
	or.b32  	%r4, %r47, -2147483648;
	mov.b64 	%rd58, 0;
	mov.b32 	%r109, 0;
	mov.u64 	%rd56, __cudart_i2opi_f;
	mov.u64 	%rd57, %rd1;
$L__BB7_5:
	.pragma "nounroll";
	ld.global.nc.u32 	%r48, [%rd56];
	mad.wide.u32 	%rd31, %r48, %r4, %rd58;
	shr.u64 	%rd58, %rd31, 32;
	st.local.u32 	[%rd57], %rd31;
	add.s32 	%r109, %r109, 1;
	add.s64 	%rd57, %rd57, 4;
	add.s64 	%rd56, %rd56, 4;
	setp.ne.s32 	%p4, %r109, 6;
	@%p4 bra 	$L__BB7_5;
	shr.u32 	%r49, %r3, 23;
	st.local.u32 	[%rd1+24], %rd58;
	and.b32  	%r7, %r49, 31;
	and.b32  	%r50, %r49, 224;
	add.s32 	%r51, %r50, -128;
	shr.u32 	%r52, %r51, 5;
	mul.wide.u32 	%rd32, %r52, 4;
	sub.s64 	%rd8, %rd1, %rd32;
	ld.local.u32 	%r110, [%rd8+24];
	ld.local.u32 	%r111, [%rd8+20];
	setp.eq.s32 	%p5, %r7, 0;
	@%p5 bra 	$L__BB7_8;
	shf.l.wrap.b32 	%r110, %r111, %r110, %r7;
	ld.local.u32 	%r53, [%rd8+16];
	shf.l.wrap.b32 	%r111, %r53, %r111, %r7;
$L__BB7_8:
	shr.u32 	%r54, %r110, 30;
	shf.l.wrap.b32 	%r55, %r111, %r110, 2;
	shl.b32 	%r56, %r111, 2;
	shr.u32 	%r57, %r55, 31;
	add.s32 	%r58, %r57, %r54;
	neg.s32 	%r59, %r58;
	setp.lt.s32 	%p6, %r3, 0;
	selp.b32 	%r112, %r59, %r58, %p6;
	xor.b32  	%r60, %r55, %r3;
	shr.s32 	%r61, %r55, 31;
	xor.b32  	%r62, %r61, %r55;
	xor.b32  	%r63, %r61, %r56;
	cvt.u64.u32 	%rd33, %r62;
	shl.b64 	%rd34, %rd33, 32;
	cvt.u64.u32 	%rd35, %r63;
	or.b64  	%rd36, %rd34, %rd35;
	cvt.rn.f64.s64 	%fd1, %rd36;
	mul.f64 	%fd2, %fd1, 0d3BF921FB54442D19;
	cvt.rn.f32.f64 	%f26, %fd2;
	neg.f32 	%f27, %f26;
	setp.lt.s32 	%p7, %r60, 0;
	selp.f32 	%f75, %f27, %f26, %p7;
$L__BB7_9:
	setp.ltu.f32 	%p8, %f4, 0f47CE4780;
	mul.rn.f32 	%f29, %f75, %f75;
	and.b32  	%r65, %r112, 1;
	setp.eq.b32 	%p9, %r65, 1;
	selp.f32 	%f30, 0f3F800000, %f75, %p9;
	fma.rn.f32 	%f31, %f29, %f30, 0f00000000;
	fma.rn.f32 	%f32, %f29, 0f37CBAC00, 0fBAB607ED;
	selp.f32 	%f33, %f32, 0fB94D4153, %p9;
	selp.f32 	%f34, 0f3D2AAABB, 0f3C0885E4, %p9;
	fma.rn.f32 	%f35, %f33, %f29, %f34;
	selp.f32 	%f36, 0fBEFFFFFF, 0fBE2AAAA8, %p9;
	fma.rn.f32 	%f37, %f35, %f29, %f36;
	fma.rn.f32 	%f38, %f37, %f31, %f30;
	and.b32  	%r66, %r112, 2;
	setp.eq.s32 	%p10, %r66, 0;
	mov.f32 	%f39, 0f00000000;
	sub.f32 	%f40, %f39, %f38;
	selp.f32 	%f41, %f38, %f40, %p10;
	mul.f32 	%f8, %f2, %f41;
	mov.u32 	%r116, %r120;
	mov.f32 	%f76, %f77;
	@%p8 bra 	$L__BB7_17;
	setp.neu.f32 	%p11, %f4, 0f7F800000;
	@%p11 bra 	$L__BB7_12;
	mov.f32 	%f44, 0f00000000;
	mul.rn.f32 	%f76, %f1, %f44;
	mov.b32 	%r116, 0;
	bra.uni 	$L__BB7_17;
$L__BB7_12:
	mov.b32 	%r16, %f1;
	shl.b32 	%r68, %r16, 8;
	or.b32  	%r17, %r68, -2147483648;
	mov.b64 	%rd61, 0;
	mov.b32 	%r113, 0;
	mov.u64 	%rd59, __cudart_i2opi_f;
	mov.u64 	%rd60, %rd1;
$L__BB7_13:
	.pragma "nounroll";
	ld.global.nc.u32 	%r69, [%rd59];
	mad.wide.u32 	%rd39, %r69, %r17, %rd61;
	shr.u64 	%rd61, %rd39, 32;
	st.local.u32 	[%rd60], %rd39;
	add.s32 	%r113, %r113, 1;
	add.s64 	%rd60, %rd60, 4;
	add.s64 	%rd59, %rd59, 4;
	setp.ne.s32 	%p12, %r113, 6;
	@%p12 bra 	$L__BB7_13;
	shr.u32 	%r70, %r16, 23;
	st.local.u32 	[%rd1+24], %rd61;
	and.b32  	%r20, %r70, 31;
	and.b32  	%r71, %r70, 224;
	add.s32 	%r72, %r71, -128;
	shr.u32 	%r73, %r72, 5;
	mul.wide.u32 	%rd40, %r73, 4;
	sub.s64 	%rd15, %rd1, %rd40;
	ld.local.u32 	%r114, [%rd15+24];
	ld.local.u32 	%r115, [%rd15+20];
	setp.eq.s32 	%p13, %r20, 0;
	@%p13 bra 	$L__BB7_16;
	shf.l.wrap.b32 	%r114, %r115, %r114, %r20;
	ld.local.u32 	%r74, [%rd15+16];
	shf.l.wrap.b32 	%r115, %r74, %r115, %r20;
$L__BB7_16:
	shr.u32 	%r75, %r114, 30;
	shf.l.wrap.b32 	%r76, %r115, %r114, 2;
	shl.b32 	%r77, %r115, 2;
	shr.u32 	%r78, %r76, 31;
	add.s32 	%r79, %r78, %r75;
	neg.s32 	%r80, %r79;
	setp.lt.s32 	%p14, %r16, 0;
	selp.b32 	%r116, %r80, %r79, %p14;
	xor.b32  	%r81, %r76, %r16;
	shr.s32 	%r82, %r76, 31;
	xor.b32  	%r83, %r82, %r76;
	xor.b32  	%r84, %r82, %r77;
	cvt.u64.u32 	%rd41, %r83;
	shl.b64 	%rd42, %rd41, 32;
	cvt.u64.u32 	%rd43, %r84;
	or.b64  	%rd44, %rd42, %rd43;
	cvt.rn.f64.s64 	%fd3, %rd44;
	mul.f64 	%fd4, %fd3, 0d3BF921FB54442D19;
	cvt.rn.f32.f64 	%f42, %fd4;
	neg.f32 	%f43, %f42;
	setp.lt.s32 	%p15, %r81, 0;
	selp.f32 	%f76, %f43, %f42, %p15;
$L__BB7_17:
	setp.ltu.f32 	%p16, %f4, 0f47CE4780;
	add.s32 	%r86, %r116, 1;
	mul.rn.f32 	%f45, %f76, %f76;
	and.b32  	%r87, %r116, 1;
	setp.eq.b32 	%p17, %r87, 1;
	selp.f32 	%f46, %f76, 0f3F800000, %p17;
	fma.rn.f32 	%f47, %f45, %f46, 0f00000000;
	fma.rn.f32 	%f48, %f45, 0f37CBAC00, 0fBAB607ED;
	selp.f32 	%f49, 0fB94D4153, %f48, %p17;
	selp.f32 	%f50, 0f3C0885E4, 0f3D2AAABB, %p17;
	fma.rn.f32 	%f51, %f49, %f45, %f50;
	selp.f32 	%f52, 0fBE2AAAA8, 0fBEFFFFFF, %p17;
	fma.rn.f32 	%f53, %f51, %f45, %f52;
	fma.rn.f32 	%f54, %f53, %f47, %f46;
	and.b32  	%r88, %r86, 2;
	setp.eq.s32 	%p18, %r88, 0;
	mov.f32 	%f55, 0f00000000;
	sub.f32 	%f56, %f55, %f54;
	selp.f32 	%f57, %f54, %f56, %p18;
	add.f32 	%f12, %f8, %f57;
	@%p16 bra 	$L__BB7_25;
	setp.neu.f32 	%p19, %f4, 0f7F800000;
	@%p19 bra 	$L__BB7_20;
	mov.f32 	%f60, 0f00000000;
	mul.rn.f32 	%f77, %f1, %f60;
	mov.b32 	%r120, 0;
	bra.uni 	$L__BB7_25;
$L__BB7_20:
	mov.b32 	%r29, %f1;
	shl.b32 	%r90, %r29, 8;
	or.b32  	%r30, %r90, -2147483648;
	mov.b64 	%rd64, 0;
	mov.b32 	%r117, 0;
	mov.u64 	%rd62, __cudart_i2opi_f;
	mov.u64 	%rd63, %rd1;
$L__BB7_21:
	.pragma "nounroll";
	ld.global.nc.u32 	%r91, [%rd62];
	mad.wide.u32 	%rd47, %r91, %r30, %rd64;
	shr.u64 	%rd64, %rd47, 32;
	st.local.u32 	[%rd63], %rd47;
	add.s32 	%r117, %r117, 1;
	add.s64 	%rd63, %rd63, 4;
	add.s64 	%rd62, %rd62, 4;
	setp.ne.s32 	%p20, %r117, 6;
	@%p20 bra 	$L__BB7_21;
	shr.u32 	%r92, %r29, 23;
	st.local.u32 	[%rd1+24], %rd64;
	and.b32  	%r33, %r92, 31;
	and.b32  	%r93, %r92, 224;
	add.s32 	%r94, %r93, -128;
	shr.u32 	%r95, %r94, 5;
	mul.wide.u32 	%rd48, %r95, 4;
	sub.s64 	%rd22, %rd1, %rd48;
	ld.local.u32 	%r118, [%rd22+24];
	ld.local.u32 	%r119, [%rd22+20];
	setp.eq.s32 	%p21, %r33, 0;
	@%p21 bra 	$L__BB7_24;
	shf.l.wrap.b32 	%r118, %r119, %r118, %r33;
	ld.local.u32 	%r96, [%rd22+16];
	shf.l.wrap.b32 	%r119, %r96, %r119, %r33;
$L__BB7_24:
	shr.u32 	%r97, %r118, 30;
	shf.l.wrap.b32 	%r98, %r119, %r118, 2;
	shl.b32 	%r99, %r119, 2;
	shr.u32 	%r100, %r98, 31;
	add.s32 	%r101, %r100, %r97;
	neg.s32 	%r102, %r101;
	setp.lt.s32 	%p22, %r29, 0;
	selp.b32 	%r120, %r102, %r101, %p22;
	xor.b32  	%r103, %r98, %r29;
	shr.s32 	%r104, %r98, 31;
	xor.b32  	%r105, %r104, %r98;
	xor.b32  	%r106, %r104, %r99;
	cvt.u64.u32 	%rd49, %r105;
	shl.b64 	%rd50, %rd49, 32;
	cvt.u64.u32 	%rd51, %r106;
	or.b64  	%rd52, %rd50, %rd51;
	cvt.rn.f64.s64 	%fd5, %rd52;
	mul.f64 	%fd6, %fd5, 0d3BF921FB54442D19;
	cvt.rn.f32.f64 	%f58, %fd6;
	neg.f32 	%f59, %f58;
	setp.lt.s32 	%p23, %r103, 0;
	selp.f32 	%f77, %f59, %f58, %p23;
$L__BB7_25:
	mul.f32 	%f61, %f77, %f77;
	fma.rn.f32 	%f62, %f61, 0f3C190000, 0f3B560000;
	fma.rn.f32 	%f63, %f62, %f61, 0f3CC70000;
	fma.rn.f32 	%f64, %f63, %f61, 0f3D5B0000;
	fma.rn.f32 	%f65, %f64, %f61, 0f3E089438;
	fma.rn.f32 	%f66, %f65, %f61, 0f3EAAAA88;
	mul.rn.f32 	%f67, %f61, %f77;
	fma.rn.f32 	%f68, %f66, %f67, %f77;
	abs.f32 	%f69, %f77;
	setp.eq.f32 	%p24, %f69, 0f3A00B43C;
	selp.f32 	%f70, %f77, %f68, %p24;
	and.b32  	%r108, %r120, 1;
	setp.eq.b32 	%p25, %r108, 1;
	neg.f32 	%f71, %f70;
	rcp.approx.ftz.f32 	%f72, %f71;
	selp.f32 	%f73, %f72, %f70, %p25;
	mul.f32 	%f74, %f12, %f73;
	cvta.to.global.u64 	%rd53, %rd24;
	add.s64 	%rd55, %rd53, %rd27;
	st.global.f32 	[%rd55], %f74;
$L__BB7_26:
	ret;

}


// ===== COMPILED SASS (sm_100) =====

	.target	sm_100

	.elftype	@"ET_EXEC"


//--------------------- .note.nv.tkinfo           --------------------------
	.section	.note.nv.tkinfo,"",@"SHT_NOTE"
	.sectionflags	@"SHF_NOTE_NV_TKINFO"
	.tkinfo
        /*0018*/ 	.word	0x00000002
        /*0030*/ 	.string	""
        /*0030*/ 	.string	"ptxas"
        /*0030*/ 	.string	"Cuda compilation tools, release 13.0, V13.0.88"
        /*0030*/ 	.string	"Build cuda_13.0.r13.0/compiler.36424714_0"
        /*0030*/ 	.string	"-arch sm_100 -m 64 "



//--------------------- .note.nv.cuinfo           --------------------------
	.section	.note.nv.cuinfo,"",@"SHT_NOTE"
	.sectionflags	@"SHF_NOTE_NV_CUINFO"
        /*0018*/ 	.short	0x0002
        /*001a*/ 	.short	0x0064
        /*001c*/ 	.short	0x0082
	.zero		2


//--------------------- .nv.info                  --------------------------
	.section	.nv.info,"",@"SHT_CUDA_INFO"
	.align	4


	//----- nvinfo : EIATTR_REGCOUNT
	.align		4
        /*0000*/ 	.byte	0x04, 0x2f
        /*0002*/ 	.short	(.L_3 - .L_2)
	.align		4
.L_2:
        /*0004*/ 	.word	index@(_Z30global_memory_coalesced_kernelPfS_i)
        /*0008*/ 	.word	0x00000012


	//----- nvinfo : EIATTR_FRAME_SIZE
	.align		4
.L_3:
        /*000c*/ 	.byte	0x04, 0x11
        /*000e*/ 	.short	(.L_5 - .L_4)
	.align		4
.L_4:
        /*0010*/ 	.word	index@(_Z30global_memory_coalesced_kernelPfS_i)
        /*0014*/ 	.word	0x00000000


	//----- nvinfo : EIATTR_REGCOUNT
	.align		4
.L_5:
        /*0018*/ 	.byte	0x04, 0x2f
        /*001a*/ 	.short	(.L_7 - .L_6)
	.align		4
.L_6:
        /*001c*/ 	.word	index@(_Z28global_memory_strided_kernelPfS_i)
        /*0020*/ 	.word	0x00000013


	//----- nvinfo : EIATTR_FRAME_SIZE
	.align		4
.L_7:
        /*0024*/ 	.byte	0x04, 0x11
        /*0026*/ 	.short	(.L_9 - .L_8)
	.align		4
.L_8:
        /*0028*/ 	.word	index@(_Z28global_memory_strided_kernelPfS_i)
        /*002c*/ 	.word	0x00000000


	//----- nvinfo : EIATTR_REGCOUNT
	.align		4
.L_9:
        /*0030*/ 	.byte	0x04, 0x2f
        /*0032*/ 	.short	(.L_11 - .L_10)
	.align		4
.L_10:
        /*0034*/ 	.word	index@(_Z30shared_memory_reduction_kernelPfS_i)
        /*0038*/ 	.word	0x0000000a


	//----- nvinfo : EIATTR_FRAME_SIZE
	.align		4
.L_11:
        /*003c*/ 	.byte	0x04, 0x11
        /*003e*/ 	.short	(.L_13 - .L_12)
	.align		4
.L_12:
        /*0040*/ 	.word	index@(_Z30shared_memory_reduction_kernelPfS_i)
        /*0044*/ 	.word	0x00000000


	//----- nvinfo : EIATTR_REGCOUNT
	.align		4
.L_13:
        /*0048*/ 	.byte	0x04, 0x2f
        /*004a*/ 	.short	(.L_15 - .L_14)
	.align		4
.L_14:
        /*004c*/ 	.word	index@(_Z27shared_memory_matrix_kernelPfS_i)
        /*0050*/ 	.word	0x00000020


	//----- nvinfo : EIATTR_FRAME_SIZE
	.align		4
.L_15:
        /*0054*/ 	.byte	0x04, 0x11
        /*0056*/ 	.short	(.L_17 - .L_16)
	.align		4
.L_16:
        /*0058*/ 	.word	index@(_Z27shared_memory_matrix_kernelPfS_i)
        /*005c*/ 	.word	0x00000000


	//----- nvinfo : EIATTR_REGCOUNT
	.align		4
.L_17:
        /*0060*/ 	.byte	0x04, 0x2f
        /*0062*/ 	.short	(.L_19 - .L_18)
	.align		4
.L_18:
        /*0064*/ 	.word	index@(_Z29constant_memory_lookup_kernelPfS_i)
        /*0068*/ 	.word	0x00000013


	//----- nvinfo : EIATTR_FRAME_SIZE
	.align		4
.L_19:
        /*006c*/ 	.byte	0x04, 0x11
        /*006e*/ 	.short	(.L_21 - .L_20)
	.align		4
.L_20:
        /*0070*/ 	.word	index@(_Z29constant_memory_lookup_kernelPfS_i)
        /*0074*/ 	.word	0x00000000


	//----- nvinfo : EIATTR_REGCOUNT
	.align		4
.L_21:
        /*0078*/ 	.byte	0x04, 0x2f
        /*007a*/ 	.short	(.L_23 - .L_22)
	.align		4
.L_22:
        /*007c*/ 	.word	index@(_Z34constant_memory_coefficient_kernelPfS_i)
        /*0080*/ 	.word	0x0000000e


	//----- nvinfo : EIATTR_FRAME_SIZE
	.align		4
.L_23:
        /*0084*/ 	.byte	0x04, 0x11
        /*0086*/ 	.short	(.L_25 - .L_24)
	.align		4
.L_24:
        /*0088*/ 	.word	index@(_Z34constant_memory_coefficient_kernelPfS_i)
        /*008c*/ 	.word	0x00000000


	//----- nvinfo : EIATTR_REGCOUNT
	.align		4
.L_25:
        /*0090*/ 	.byte	0x04, 0x2f
        /*0092*/ 	.short	(.L_27 - .L_26)
	.align		4
.L_26:
        /*0094*/ 	.word	index@(_Z34register_memory_computation_kernelPfS_i)
        /*0098*/ 	.word	0x00000018


	//----- nvinfo : EIATTR_FRAME_SIZE
	.align		4
.L_27:
        /*009c*/ 	.byte	0x04, 0x11
        /*009e*/ 	.short	(.L_29 - .L_28)
	.align		4
.L_28:
        /*00a0*/ 	.word	index@($__internal_0_$__cuda_sm20_sqrt_rn_f32_slowpath)
        /*00a4*/ 	.word	0x00000000


	//----- nvinfo : EIATTR_FRAME_SIZE
	.align		4
.L_29:
        /*00a8*/ 	.byte	0x04, 0x11
        /*00aa*/ 	.short	(.L_31 - .L_30)
	.align		4
.L_30:
        /*00ac*/ 	.word	index@(_Z34register_memory_computation_kernelPfS_i)
        /*00b0*/ 	.word	0x00000000


	//----- nvinfo : EIATTR_REGCOUNT
	.align		4
.L_31:
        /*00b4*/ 	.byte	0x04, 0x2f
        /*00b6*/ 	.short	(.L_33 - .L_32)
	.align		4
.L_32:
        /*00b8*/ 	.word	index@(_Z37register_memory_loop_unrolling_kernelPfS_i)
        /*00bc*/ 	.word	0x00000017


	//----- nvinfo : EIATTR_FRAME_SIZE
	.align		4
.L_33:
        /*00c0*/ 	.byte	0x04, 0x11
        /*00c2*/ 	.short	(.L_35 - .L_34)
	.align		4
.L_34:
        /*00c4*/ 	.word	index@(_Z37register_memory_loop_unrolling_kernelPfS_i)
        /*00c8*/ 	.word	0x00000000


	//----- nvinfo : EIATTR_MIN_STACK_SIZE
	.align		4
.L_35:
        /*00cc*/ 	.byte	0x04, 0x12
        /*00ce*/ 	.short	(.L_37 - .L_36)
	.align		4
.L_36:
        /*00d0*/ 	.word	index@(_Z37register_memory_loop_unrolling_kernelPfS_i)
        /*00d4*/ 	.word	0x00000000


	//----- nvinfo : EIATTR_MIN_STACK_SIZE
	.align		4
.L_37:
        /*00d8*/ 	.byte	0x04, 0x12
        /*00da*/ 	.short	(.L_39 - .L_38)
	.align		4
.L_38:
        /*00dc*/ 	.word	index@(_Z34register_memory_computation_kernelPfS_i)
        /*00e0*/ 	.word	0x00000000


	//----- nvinfo : EIATTR_MIN_STACK_SIZE
	.align		4
.L_39:
        /*00e4*/ 	.byte	0x04, 0x12
        /*00e6*/ 	.short	(.L_41 - .L_40)
	.align		4
.L_40:
        /*00e8*/ 	.word	index@(_Z34constant_memory_coefficient_kernelPfS_i)
        /*00ec*/ 	.word	0x00000000


	//----- nvinfo : EIATTR_MIN_STACK_SIZE
	.align		4
.L_41:
        /*00f0*/ 	.byte	0x04, 0x12
        /*00f2*/ 	.short	(.L_43 - .L_42)
	.align		4
.L_42:
        /*00f4*/ 	.word	index@(_Z29constant_memory_lookup_kernelPfS_i)
        /*00f8*/ 	.word	0x00000000


	//----- nvinfo : EIATTR_MIN_STACK_SIZE
	.align		4
.L_43:
        /*00fc*/ 	.byte	0x04, 0x12
        /*00fe*/ 	.short	(.L_45 - .L_44)
	.align		4
.L_44:
        /*0100*/ 	.word	index@(_Z27shared_memory_matrix_kernelPfS_i)
        /*0104*/ 	.word	0x00000000


	//----- nvinfo : EIATTR_MIN_STACK_SIZE
	.align		4
.L_45:
        /*0108*/ 	.byte	0x04, 0x12
        /*010a*/ 	.short	(.L_47 - .L_46)
	.align		4
.L_46:
        /*010c*/ 	.word	index@(_Z30shared_memory_reduction_kernelPfS_i)
        /*0110*/ 	.word	0x00000000


	//----- nvinfo : EIATTR_MIN_STACK_SIZE
	.align		4
.L_47:
        /*0114*/ 	.byte	0x04, 0x12
        /*0116*/ 	.short	(.L_49 - .L_48)
	.align		4
.L_48:
        /*0118*/ 	.word	index@(_Z28global_memory_strided_kernelPfS_i)
        /*011c*/ 	.word	0x00000000


	//----- nvinfo : EIATTR_MIN_STACK_SIZE
	.align		4
.L_49:
        /*0120*/ 	.byte	0x04, 0x12
        /*0122*/ 	.short	(.L_51 - .L_50)
	.align		4
.L_50:
        /*0124*/ 	.word	index@(_Z30global_memory_coalesced_kernelPfS_i)
        /*0128*/ 	.word	0x00000000
.L_51:


//--------------------- .nv.compat                --------------------------
	.section	.nv.compat,"",@"SHT_CUDA_COMPAT_INFO"
	.align	4
        /*0000*/ 	.byte	0x02, 0x09, 0x00, 0x00, 0x02, 0x02, 0x01, 0x00, 0x02, 0x05, 0x05, 0x00, 0x03, 0x07, 0x01, 0x01
        /*0010*/ 	.byte	0x02, 0x03, 0x00, 0x00, 0x02, 0x06, 0x01, 0x00, 0x04, 0x0b, 0x08, 0x00, 0x01, 0x00, 0x00, 0x00
        /*0020*/ 	.byte	0x00, 0x00, 0x00, 0x00


//--------------------- .nv.info._Z37register_memory_loop_unrolling_kernelPfS_i --------------------------
	.section	.nv.info._Z37register_memory_loop_unrolling_kernelPfS_i,"",@"SHT_CUDA_INFO"
	.sectionflags	@""
	.align	4


	//----- nvinfo : EIATTR_CUDA_API_VERSION
	.align		4
        /*0000*/ 	.byte	0x04, 0x37
        /*0002*/ 	.short	(.L_53 - .L_52)
.L_52:
        /*0004*/ 	.word	0x00000082


	//----- nvinfo : EIATTR_KPARAM_INFO
	.align		4
.L_53:
        /*0008*/ 	.byte	0x04, 0x17
        /*000a*/ 	.short	(.L_55 - .L_54)
.L_54:
        /*000c*/ 	.word	0x00000000
        /*0010*/ 	.short	0x0002
        /*0012*/ 	.short	0x0010
        /*0014*/ 	.byte	0x00, 0xf0, 0x11, 0x00


	//----- nvinfo : EIATTR_KPARAM_INFO
	.align		4
.L_55:
        /*0018*/ 	.byte	0x04, 0x17
        /*001a*/ 	.short	(.L_57 - .L_56)
.L_56:
        /*001c*/ 	.word	0x00000000
        /*0020*/ 	.short	0x0001
        /*0022*/ 	.short	0x0008
        /*0024*/ 	.byte	0x00, 0xf5, 0x21, 0x00


	//----- nvinfo : EIATTR_KPARAM_INFO
	.align		4
.L_57:
        /*0028*/ 	.byte	0x04, 0x17
        /*002a*/ 	.short	(.L_59 - .L_58)
.L_58:
        /*002c*/ 	.word	0x00000000
        /*0030*/ 	.short	0x0000
        /*0032*/ 	.short	0x0000
        /*0034*/ 	.byte	0x00, 0xf5, 0x21, 0x00


	//----- nvinfo : EIATTR_SPARSE_MMA_MASK
	.align		4
.L_59:
        /*0038*/ 	.byte	0x03, 0x50
        /*003a*/ 	.short	0x0000


	//----- nvinfo : EIATTR_MAXREG_COUNT
	.align		4
        /*003c*/ 	.byte	0x03, 0x1b
        /*003e*/ 	.short	0x00ff


	//----- nvinfo : EIATTR_MERCURY_ISA_VERSION
	.align		4
        /*0040*/ 	.byte	0x03, 0x5f
        /*0042*/ 	.short	0x0101


	//----- nvinfo : EIATTR_VRC_CTA_INIT_COUNT
	.align		4
        /*0044*/ 	.byte	0x02, 0x4a
	.zero		1
	.zero		1


	//----- nvinfo : EIATTR_EXIT_INSTR_OFFSETS
	.align		4
        /*0048*/ 	.byte	0x04, 0x1c
        /*004a*/ 	.short	(.L_61 - .L_60)


	//   ....[0]....
.L_60:
        /*004c*/ 	.word	0x00000070


	//   ....[1]....
        /*0050*/ 	.word	0x000017e0


	//----- nvinfo : EIATTR_CRS_STACK_SIZE
	.align		4
.L_61:
        /*0054*/ 	.byte	0x04, 0x1e
        /*0056*/ 	.short	(.L_63 - .L_62)
.L_62:
        /*0058*/ 	.word	0x00000000


	//----- nvinfo : EIATTR_CBANK_PARAM_SIZE
	.align		4
.L_63:
        /*005c*/ 	.byte	0x03, 0x19
        /*005e*/ 	.short	0x0014


	//----- nvinfo : EIATTR_PARAM_CBANK
	.align		4
        /*0060*/ 	.byte	0x04, 0x0a
        /*0062*/ 	.short	(.L_65 - .L_64)
	.align		4
.L_64:
        /*0064*/ 	.word	index@(.nv.constant0._Z37register_memory_loop_unrolling_kernelPfS_i)
        /*0068*/ 	.short	0x0380
        /*006a*/ 	.short	0x0014


	//----- nvinfo : EIATTR_SW_WAR
	.align		4
.L_65:
        /*006c*/ 	.byte	0x04, 0x36
        /*006e*/ 	.short	(.L_67 - .L_66)
.L_66:
        /*0070*/ 	.word	0x00000008
.L_67:


//--------------------- .nv.info._Z34register_memory_computation_kernelPfS_i --------------------------
	.section	.nv.info._Z34register_memory_computation_kernelPfS_i,"",@"SHT_CUDA_INFO"
	.sectionflags	@""
	.align	4


	//----- nvinfo : EIATTR_CUDA_API_VERSION
	.align		4
        /*0000*/ 	.byte	0x04, 0x37
        /*0002*/ 	.short	(.L_69 - .L_68)
.L_68:
        /*0004*/ 	.word	0x00000082


	//----- nvinfo : EIATTR_KPARAM_INFO
	.align		4
.L_69:
        /*0008*/ 	.byte	0x04, 0x17
        /*000a*/ 	.short	(.L_71 - .L_70)
.L_70:
        /*000c*/ 	.word	0x00000000
        /*0010*/ 	.short	0x0002
        /*0012*/ 	.short	0x0010
        /*0014*/ 	.byte	0x00, 0xf0, 0x11, 0x00


	//----- nvinfo : EIATTR_KPARAM_INFO
	.align		4
.L_71:
        /*0018*/ 	.byte	0x04, 0x17
        /*001a*/ 	.short	(.L_73 - .L_72)
.L_72:
        /*001c*/ 	.word	0x00000000
        /*0020*/ 	.short	0x0001
        /*0022*/ 	.short	0x0008
        /*0024*/ 	.byte	0x00, 0xf5, 0x21, 0x00


	//----- nvinfo : EIATTR_KPARAM_INFO
	.align		4
.L_73:
        /*0028*/ 	.byte	0x04, 0x17
        /*002a*/ 	.short	(.L_75 - .L_74)
.L_74:
        /*002c*/ 	.word	0x00000000
        /*0030*/ 	.short	0x0000
        /*0032*/ 	.short	0x0000
        /*0034*/ 	.byte	0x00, 0xf5, 0x21, 0x00


	//----- nvinfo : EIATTR_SPARSE_MMA_MASK
	.align		4
.L_75:
        /*0038*/ 	.byte	0x03, 0x50
        /*003a*/ 	.short	0x0000


	//----- nvinfo : EIATTR_MAXREG_COUNT
	.align		4
        /*003c*/ 	.byte	0x03, 0x1b
        /*003e*/ 	.short	0x00ff


	//----- nvinfo : EIATTR_MERCURY_ISA_VERSION
	.align		4
        /*0040*/ 	.byte	0x03, 0x5f
        /*0042*/ 	.short	0x0101


	//----- nvinfo : EIATTR_VRC_CTA_INIT_COUNT
	.align		4
        /*0044*/ 	.byte	0x02, 0x4a
	.zero		1
	.zero		1


	//----- nvinfo : EIATTR_EXIT_INSTR_OFFSETS
	.align		4
        /*0048*/ 	.byte	0x04, 0x1c
        /*004a*/ 	.short	(.L_77 - .L_76)


	//   ....[0]....
.L_76:
        /*004c*/ 	.word	0x00000070


	//   ....[1]....
        /*0050*/ 	.word	0x00001940


	//----- nvinfo : EIATTR_CRS_STACK_SIZE
	.align		4
.L_77:
        /*0054*/ 	.byte	0x04, 0x1e
        /*0056*/ 	.short	(.L_79 - .L_78)
.L_78:
        /*0058*/ 	.word	0x00000000


	//----- nvinfo : EIATTR_CBANK_PARAM_SIZE
	.align		4
.L_79:
        /*005c*/ 	.byte	0x03, 0x19
        /*005e*/ 	.short	0x0014


	//----- nvinfo : EIATTR_PARAM_CBANK
	.align		4
        /*0060*/ 	.byte	0x04, 0x0a
        /*0062*/ 	.short	(.L_81 - .L_80)
	.align		4
.L_80:
        /*0064*/ 	.word	index@(.nv.constant0._Z34register_memory_computation_kernelPfS_i)
        /*0068*/ 	.short	0x0380
        /*006a*/ 	.short	0x0014


	//----- nvinfo : EIATTR_SW_WAR
	.align		4
.L_81:
        /*006c*/ 	.byte	0x04, 0x36
        /*006e*/ 	.short	(.L_83 - .L_82)
.L_82:
        /*0070*/ 	.word	0x00000008
.L_83:


//--------------------- .nv.info._Z34constant_memory_coefficient_kernelPfS_i --------------------------
	.section	.nv.info._Z34constant_memory_coefficient_kernelPfS_i,"",@"SHT_CUDA_INFO"
	.sectionflags	@""
	.align	4


	//----- nvinfo : EIATTR_CUDA_API_VERSION
	.align		4
        /*0000*/ 	.byte	0x04, 0x37
        /*0002*/ 	.short	(.L_85 - .L_84)
.L_84:
        /*0004*/ 	.word	0x00000082


	//----- nvinfo : EIATTR_KPARAM_INFO
	.align		4
.L_85:
        /*0008*/ 	.byte	0x04, 0x17
        /*000a*/ 	.short	(.L_87 - .L_86)
.L_86:
        /*000c*/ 	.word	0x00000000
        /*0010*/ 	.short	0x0002
        /*0012*/ 	.short	0x0010
        /*0014*/ 	.byte	0x00, 0xf0, 0x11, 0x00


	//----- nvinfo : EIATTR_KPARAM_INFO
	.align		4
.L_87:
        /*0018*/ 	.byte	0x04, 0x17
        /*001a*/ 	.short	(.L_89 - .L_88)
.L_88:
        /*001c*/ 	.word	0x00000000
        /*0020*/ 	.short	0x0001
        /*0022*/ 	.short	0x0008
        /*0024*/ 	.byte	0x00, 0xf5, 0x21, 0x00


	//----- nvinfo : EIATTR_KPARAM_INFO
	.align		4
.L_89:
        /*0028*/ 	.byte	0x04, 0x17
        /*002a*/ 	.short	(.L_91 - .L_90)
.L_90:
        /*002c*/ 	.word	0x00000000
        /*0030*/ 	.short	0x0000
        /*0032*/ 	.short	0x0000
        /*0034*/ 	.byte	0x00, 0xf5, 0x21, 0x00


	//----- nvinfo : EIATTR_SPARSE_MMA_MASK
	.align		4
.L_91:
        /*0038*/ 	.byte	0x03, 0x50
        /*003a*/ 	.short	0x0000


	//----- nvinfo : EIATTR_MAXREG_COUNT
	.align		4
        /*003c*/ 	.byte	0x03, 0x1b
        /*003e*/ 	.short	0x00ff


	//----- nvinfo : EIATTR_MERCURY_ISA_VERSION
	.align		4
        /*0040*/ 	.byte	0x03, 0x5f
        /*0042*/ 	.short	0x0101


	//----- nvinfo : EIATTR_VRC_CTA_INIT_COUNT
	.align		4
        /*0044*/ 	.byte	0x02, 0x4a
	.zero		1
	.zero		1


	//----- nvinfo : EIATTR_EXIT_INSTR_OFFSETS
	.align		4
        /*0048*/ 	.byte	0x04, 0x1c
        /*004a*/ 	.short	(.L_93 - .L_92)


	//   ....[0]....
.L_92:
        /*004c*/ 	.word	0x00000070


	//   ....[1]....
        /*0050*/ 	.word	0x00000170


	//----- nvinfo : EIATTR_CBANK_PARAM_SIZE
	.align		4
.L_93:
        /*0054*/ 	.byte	0x03, 0x19
        /*0056*/ 	.short	0x0014


	//----- nvinfo : EIATTR_PARAM_CBANK
	.align		4
        /*0058*/ 	.byte	0x04, 0x0a
        /*005a*/ 	.short	(.L_95 - .L_94)
	.align		4
.L_94:
        /*005c*/ 	.word	index@(.nv.constant0._Z34constant_memory_coefficient_kernelPfS_i)
        /*0060*/ 	.short	0x0380
        /*0062*/ 	.short	0x0014


	//----- nvinfo : EIATTR_SW_WAR
	.align		4
.L_95:
        /*0064*/ 	.byte	0x04, 0x36
        /*0066*/ 	.short	(.L_97 - .L_96)
.L_96:
        /*0068*/ 	.word	0x00000008
.L_97:


//--------------------- .nv.info._Z29constant_memory_lookup_kernelPfS_i --------------------------
	.section	.nv.info._Z29constant_memory_lookup_kernelPfS_i,"",@"SHT_CUDA_INFO"
	.sectionflags	@""
	.align	4


	//----- nvinfo : EIATTR_CUDA_API_VERSION
	.align		4
        /*0000*/ 	.byte	0x04, 0x37
        /*0002*/ 	.short	(.L_99 - .L_98)
.L_98:
        /*0004*/ 	.word	0x00000082


	//----- nvinfo : EIATTR_KPARAM_INFO
	.align		4
.L_99:
        /*0008*/ 	.byte	0x04, 0x17
        /*000a*/ 	.short	(.L_101 - .L_100)
.L_100:
        /*000c*/ 	.word	0x00000000
        /*0010*/ 	.short	0x0002
        /*0012*/ 	.short	0x0010
        /*0014*/ 	.byte	0x00, 0xf0, 0x11, 0x00


	//----- nvinfo : EIATTR_KPARAM_INFO
	.align		4
.L_101:
        /*0018*/ 	.byte	0x04, 0x17
        /*001a*/ 	.short	(.L_103 - .L_102)
.L_102:
        /*001c*/ 	.word	0x00000000
        /*0020*/ 	.short	0x0001
        /*0022*/ 	.short	0x0008
        /*0024*/ 	.byte	0x00, 0xf5, 0x21, 0x00


	//----- nvinfo : EIATTR_KPARAM_INFO
	.align		4
.L_103:
        /*0028*/ 	.byte	0x04, 0x17
        /*002a*/ 	.short	(.L_105 - .L_104)
.L_104:
        /*002c*/ 	.word	0x00000000
        /*0030*/ 	.short	0x0000
        /*0032*/ 	.short	0x0000
        /*0034*/ 	.byte	0x00, 0xf5, 0x21, 0x00


	//----- nvinfo : EIATTR_SPARSE_MMA_MASK
	.align		4
.L_105:
        /*0038*/ 	.byte	0x03, 0x50
        /*003a*/ 	.short	0x0000


	//----- nvinfo : EIATTR_MAXREG_COUNT
	.align		4
        /*003c*/ 	.byte	0x03, 0x1b
        /*003e*/ 	.short	0x00ff


	//----- nvinfo : EIATTR_MERCURY_ISA_VERSION
	.align		4
        /*0040*/ 	.byte	0x03, 0x5f
        /*0042*/ 	.short	0x0101


	//----- nvinfo : EIATTR_VRC_CTA_INIT_COUNT
	.align		4
        /*0044*/ 	.byte	0x02, 0x4a
	.zero		1
	.zero		1


	//----- nvinfo : EIATTR_EXIT_INSTR_OFFSETS
	.align		4
        /*0048*/ 	.byte	0x04, 0x1c
        /*004a*/ 	.short	(.L_107 - .L_106)


	//   ....[0]....
.L_106:
        /*004c*/ 	.word	0x00000070


	//   ....[1]....
        /*0050*/ 	.word	0x00000930


	//----- nvinfo : EIATTR_CRS_STACK_SIZE
	.align		4
.L_107:
        /*0054*/ 	.byte	0x04, 0x1e
        /*0056*/ 	.short	(.L_109 - .L_108)
.L_108:
        /*0058*/ 	.word	0x00000000


	//----- nvinfo : EIATTR_CBANK_PARAM_SIZE
	.align		4
.L_109:
        /*005c*/ 	.byte	0x03, 0x19
        /*005e*/ 	.short	0x0014


	//----- nvinfo : EIATTR_PARAM_CBANK
	.align		4
        /*0060*/ 	.byte	0x04, 0x0a
        /*0062*/ 	.short	(.L_111 - .L_110)
	.align		4
.L_110:
        /*0064*/ 	.word	index@(.nv.constant0._Z29constant_memory_lookup_kernelPfS_i)
        /*0068*/ 	.short	0x0380
        /*006a*/ 	.short	0x0014


	//----- nvinfo : EIATTR_SW_WAR
	.align		4
.L_111:
        /*006c*/ 	.byte	0x04, 0x36
        /*006e*/ 	.short	(.L_113 - .L_112)
.L_112:
        /*0070*/ 	.word	0x00000008
.L_113:


//--------------------- .nv.info._Z27shared_memory_matrix_kernelPfS_i --------------------------
	.section	.nv.info._Z27shared_memory_matrix_kernelPfS_i,"",@"SHT_CUDA_INFO"
	.sectionflags	@""
	.align	4


	//----- nvinfo : EIATTR_CUDA_API_VERSION
	.align		4
        /*0000*/ 	.byte	0x04, 0x37
        /*0002*/ 	.short	(.L_115 - .L_114)
.L_114:
        /*0004*/ 	.word	0x00000082


	//----- nvinfo : EIATTR_KPARAM_INFO
	.align		4
.L_115:
        /*0008*/ 	.byte	0x04, 0x17
        /*000a*/ 	.short	(.L_117 - .L_116)
.L_116:
        /*000c*/ 	.word	0x00000000
        /*0010*/ 	.short	0x0002
        /*0012*/ 	.short	0x0010
        /*0014*/ 	.byte	0x00, 0xf0, 0x11, 0x00


	//----- nvinfo : EIATTR_KPARAM_INFO
	.align		4
.L_117:
        /*0018*/ 	.byte	0x04, 0x17
        /*001a*/ 	.short	(.L_119 - .L_118)
.L_118:
        /*001c*/ 	.word	0x00000000
        /*0020*/ 	.short	0x0001
        /*0022*/ 	.short	0x0008
        /*0024*/ 	.byte	0x00, 0xf5, 0x21, 0x00


	//----- nvinfo : EIATTR_KPARAM_INFO
	.align		4
.L_119:
        /*0028*/ 	.byte	0x04, 0x17
        /*002a*/ 	.short	(.L_121 - .L_120)
.L_120:
        /*002c*/ 	.word	0x00000000
        /*0030*/ 	.short	0x0000
        /*0032*/ 	.short	0x0000
        /*0034*/ 	.byte	0x00, 0xf5, 0x21, 0x00


	//----- nvinfo : EIATTR_SPARSE_MMA_MASK
	.align		4
.L_121:
        /*0038*/ 	.byte	0x03, 0x50
        /*003a*/ 	.short	0x0000


	//----- nvinfo : EIATTR_MAXREG_COUNT
	.align		4
        /*003c*/ 	.byte	0x03, 0x1b
        /*003e*/ 	.short	0x00ff


	//----- nvinfo : EIATTR_NUM_BARRIERS
	.align		4
        /*0040*/ 	.byte	0x02, 0x4c
        /*0042*/ 	.byte	0x01
	.zero		1


	//----- nvinfo : EIATTR_MERCURY_ISA_VERSION
	.align		4
        /*0044*/ 	.byte	0x03, 0x5f
        /*0046*/ 	.short	0x0101


	//----- nvinfo : EIATTR_VRC_CTA_INIT_COUNT
	.align		4
        /*0048*/ 	.byte	0x02, 0x4a
	.zero		1
	.zero		1


	//----- nvinfo : EIATTR_EXIT_INSTR_OFFSETS
	.align		4
        /*004c*/ 	.byte	0x04, 0x1c
        /*004e*/ 	.short	(.L_123 - .L_122)


	//   ....[0]....
.L_122:
        /*0050*/ 	.word	0x00000a40


	//   ....[1]....
        /*0054*/ 	.word	0x00000a90


	//----- nvinfo : EIATTR_CBANK_PARAM_SIZE
	.align		4
.L_123:
        /*0058*/ 	.byte	0x03, 0x19
        /*005a*/ 	.short	0x0014


	//----- nvinfo : EIATTR_PARAM_CBANK
	.align		4
        /*005c*/ 	.byte	0x04, 0x0a
        /*005e*/ 	.short	(.L_125 - .L_124)
	.align		4
.L_124:
        /*0060*/ 	.word	index@(.nv.constant0._Z27shared_memory_matrix_kernelPfS_i)
        /*0064*/ 	.short	0x0380
        /*0066*/ 	.short	0x0014


	//----- nvinfo : EIATTR_SW_WAR
	.align		4
.L_125:
        /*0068*/ 	.byte	0x04, 0x36
        /*006a*/ 	.short	(.L_127 - .L_126)
.L_126:
        /*006c*/ 	.word	0x00000008
.L_127:


//--------------------- .nv.info._Z30shared_memory_reduction_kernelPfS_i --------------------------
	.section	.nv.info._Z30shared_memory_reduction_kernelPfS_i,"",@"SHT_CUDA_INFO"
	.sectionflags	@""
	.align	4


	//----- nvinfo : EIATTR_CUDA_API_VERSION
	.align		4
        /*0000*/ 	.byte	0x04, 0x37
        /*0002*/ 	.short	(.L_129 - .L_128)
.L_128:
        /*0004*/ 	.word	0x00000082


	//----- nvinfo : EIATTR_KPARAM_INFO
	.align		4
.L_129:
        /*0008*/ 	.byte	0x04, 0x17
        /*000a*/ 	.short	(.L_131 - .L_130)
.L_130:
        /*000c*/ 	.word	0x00000000
        /*0010*/ 	.short	0x0002
        /*0012*/ 	.short	0x0010
        /*0014*/ 	.byte	0x00, 0xf0, 0x11, 0x00


	//----- nvinfo : EIATTR_KPARAM_INFO
	.align		4
.L_131:
        /*0018*/ 	.byte	0x04, 0x17
        /*001a*/ 	.short	(.L_133 - .L_132)
.L_132:
        /*001c*/ 	.word	0x00000000
        /*0020*/ 	.short	0x0001
        /*0022*/ 	.short	0x0008
        /*0024*/ 	.byte	0x00, 0xf5, 0x21, 0x00


	//----- nvinfo : EIATTR_KPARAM_INFO
	.align		4
.L_133:
        /*0028*/ 	.byte	0x04, 0x17
        /*002a*/ 	.short	(.L_135 - .L_134)
.L_134:
        /*002c*/ 	.word	0x00000000
        /*0030*/ 	.short	0x0000
        /*0032*/ 	.short	0x0000
        /*0034*/ 	.byte	0x00, 0xf5, 0x21, 0x00


	//----- nvinfo : EIATTR_SPARSE_MMA_MASK
	.align		4
.L_135:
        /*0038*/ 	.byte	0x03, 0x50
        /*003a*/ 	.short	0x0000


	//----- nvinfo : EIATTR_MAXREG_COUNT
	.align		4
        /*003c*/ 	.byte	0x03, 0x1b
        /*003e*/ 	.short	0x00ff


	//----- nvinfo : EIATTR_NUM_BARRIERS
	.align		4
        /*0040*/ 	.byte	0x02, 0x4c
        /*0042*/ 	.byte	0x01
	.zero		1


	//----- nvinfo : EIATTR_MERCURY_ISA_VERSION
	.align		4
        /*0044*/ 	.byte	0x03, 0x5f
        /*0046*/ 	.short	0x0101


	//----- nvinfo : EIATTR_VRC_CTA_INIT_COUNT
	.align		4
        /*0048*/ 	.byte	0x02, 0x4a
	.zero		1
	.zero		1


	//----- nvinfo : EIATTR_EXIT_INSTR_OFFSETS
	.align		4
        /*004c*/ 	.byte	0x04, 0x1c
        /*004e*/ 	.short	(.L_137 - .L_136)


	//   ....[0]....
.L_136:
        /*0050*/ 	.word	0x00000210


	//   ....[1]....
        /*0054*/ 	.word	0x00000290


	//----- nvinfo : EIATTR_CBANK_PARAM_SIZE
	.align		4
.L_137:
        /*0058*/ 	.byte	0x03, 0x19
        /*005a*/ 	.short	0x0014


	//----- nvinfo : EIATTR_PARAM_CBANK
	.align		4
        /*005c*/ 	.byte	0x04, 0x0a
        /*005e*/ 	.short	(.L_139 - .L_138)
	.align		4
.L_138:
        /*0060*/ 	.word	index@(.nv.constant0._Z30shared_memory_reduction_kernelPfS_i)
        /*0064*/ 	.short	0x0380
        /*0066*/ 	.short	0x0014


	//----- nvinfo : EIATTR_SW_WAR
	.align		4
.L_139:
        /*0068*/ 	.byte	0x04, 0x36
        /*006a*/ 	.short	(.L_141 - .L_140)
.L_140:
        /*006c*/ 	.word	0x00000008
.L_141:


//--------------------- .nv.info._Z28global_memory_strided_kernelPfS_i --------------------------
	.section	.nv.info._Z28global_memory_strided_kernelPfS_i,"",@"SHT_CUDA_INFO"
	.sectionflags	@""
	.align	4


	//----- nvinfo : EIATTR_CUDA_API_VERSION
	.align		4
        /*0000*/ 	.byte	0x04, 0x37
        /*0002*/ 	.short	(.L_143 - .L_142)
.L_142:
        /*0004*/ 	.word	0x00000082


	//----- nvinfo : EIATTR_KPARAM_INFO
	.align		4
.L_143:
        /*0008*/ 	.byte	0x04, 0x17
        /*000a*/ 	.short	(.L_145 - .L_144)
.L_144:
        /*000c*/ 	.word	0x00000000
        /*0010*/ 	.short	0x0002
        /*0012*/ 	.short	0x0010
        /*0014*/ 	.byte	0x00, 0xf0, 0x11, 0x00


	//----- nvinfo : EIATTR_KPARAM_INFO
	.align		4
.L_145:
        /*0018*/ 	.byte	0x04, 0x17
        /*001a*/ 	.short	(.L_147 - .L_146)
.L_146:
        /*001c*/ 	.word	0x00000000
        /*0020*/ 	.short	0x0001
        /*0022*/ 	.short	0x0008
        /*0024*/ 	.byte	0x00, 0xf5, 0x21, 0x00


	//----- nvinfo : EIATTR_KPARAM_INFO
	.align		4
.L_147:
        /*0028*/ 	.byte	0x04, 0x17
        /*002a*/ 	.short	(.L_149 - .L_148)
.L_148:
        /*002c*/ 	.word	0x00000000
        /*0030*/ 	.short	0x0000
        /*0032*/ 	.short	0x0000
        /*0034*/ 	.byte	0x00, 0xf5, 0x21, 0x00


	//----- nvinfo : EIATTR_SPARSE_MMA_MASK
	.align		4
.L_149:
        /*0038*/ 	.byte	0x03, 0x50
        /*003a*/ 	.short	0x0000


	//----- nvinfo : EIATTR_MAXREG_COUNT
	.align		4
        /*003c*/ 	.byte	0x03, 0x1b
        /*003e*/ 	.short	0x00ff


	//----- nvinfo : EIATTR_MERCURY_ISA_VERSION
	.align		4
        /*0040*/ 	.byte	0x03, 0x5f
        /*0042*/ 	.short	0x0101


	//----- nvinfo : EIATTR_VRC_CTA_INIT_COUNT
	.align		4
        /*0044*/ 	.byte	0x02, 0x4a
	.zero		1
	.zero		1


	//----- nvinfo : EIATTR_EXIT_INSTR_OFFSETS
	.align		4
        /*0048*/ 	.byte	0x04, 0x1c
        /*004a*/ 	.short	(.L_151 - .L_150)


	//   ....[0]....
.L_150:
        /*004c*/ 	.word	0x00000070


	//   ....[1]....
        /*0050*/ 	.word	0x00000a20


	//----- nvinfo : EIATTR_CRS_STACK_SIZE
	.align		4
.L_151:
        /*0054*/ 	.byte	0x04, 0x1e
        /*0056*/ 	.short	(.L_153 - .L_152)
.L_152:
        /*0058*/ 	.word	0x00000000


	//----- nvinfo : EIATTR_CBANK_PARAM_SIZE
	.align		4
.L_153:
        /*005c*/ 	.byte	0x03, 0x19
        /*005e*/ 	.short	0x0014


	//----- nvinfo : EIATTR_PARAM_CBANK
	.align		4
        /*0060*/ 	.byte	0x04, 0x0a
        /*0062*/ 	.short	(.L_155 - .L_154)
	.align		4
.L_154:
        /*0064*/ 	.word	index@(.nv.constant0._Z28global_memory_strided_kernelPfS_i)
        /*0068*/ 	.short	0x0380
        /*006a*/ 	.short	0x0014


	//----- nvinfo : EIATTR_SW_WAR
	.align		4
.L_155:
        /*006c*/ 	.byte	0x04, 0x36
        /*006e*/ 	.short	(.L_157 - .L_156)
.L_156:
        /*0070*/ 	.word	0x00000008
.L_157:


//--------------------- .nv.info._Z30global_memory_coalesced_kernelPfS_i --------------------------
	.section	.nv.info._Z30global_memory_coalesced_kernelPfS_i,"",@"SHT_CUDA_INFO"
	.sectionflags	@""
	.align	4


	//----- nvinfo : EIATTR_CUDA_API_VERSION
	.align		4
        /*0000*/ 	.byte	0x04, 0x37
        /*0002*/ 	.short	(.L_159 - .L_158)
.L_158:
        /*0004*/ 	.word	0x00000082


	//----- nvinfo : EIATTR_KPARAM_INFO
	.align		4
.L_159:
        /*0008*/ 	.byte	0x04, 0x17
        /*000a*/ 	.short	(.L_161 - .L_160)
.L_160:
        /*000c*/ 	.word	0x00000000
        /*0010*/ 	.short	0x0002
        /*0012*/ 	.short	0x0010
        /*0014*/ 	.byte	0x00, 0xf0, 0x11, 0x00


	//----- nvinfo : EIATTR_KPARAM_INFO
	.align		4
.L_161:
        /*0018*/ 	.byte	0x04, 0x17
        /*001a*/ 	.short	(.L_163 - .L_162)
.L_162:
        /*001c*/ 	.word	0x00000000
        /*0020*/ 	.short	0x0001
        /*0022*/ 	.short	0x0008
        /*0024*/ 	.byte	0x00, 0xf5, 0x21, 0x00


	//----- nvinfo : EIATTR_KPARAM_INFO
	.align		4
.L_163:
        /*0028*/ 	.byte	0x04, 0x17
        /*002a*/ 	.short	(.L_165 - .L_164)
.L_164:
        /*002c*/ 	.word	0x00000000
        /*0030*/ 	.short	0x0000
        /*0032*/ 	.short	0x0000
        /*0034*/ 	.byte	0x00, 0xf5, 0x21, 0x00


	//----- nvinfo : EIATTR_SPARSE_MMA_MASK
	.align		4
.L_165:
        /*0038*/ 	.byte	0x03, 0x50
        /*003a*/ 	.short	0x0000


	//----- nvinfo : EIATTR_MAXREG_COUNT
	.align		4
        /*003c*/ 	.byte	0x03, 0x1b
        /*003e*/ 	.short	0x00ff


	//----- nvinfo : EIATTR_MERCURY_ISA_VERSION
	.align		4
        /*0040*/ 	.byte	0x03, 0x5f
        /*0042*/ 	.short	0x0101


	//----- nvinfo : EIATTR_VRC_CTA_INIT_COUNT
	.align		4
        /*0044*/ 	.byte	0x02, 0x4a
	.zero		1
	.zero		1


	//----- nvinfo : EIATTR_EXIT_INSTR_OFFSETS
	.align		4
        /*0048*/ 	.byte	0x04, 0x1c
        /*004a*/ 	.short	(.L_167 - .L_166)


	//   ....[0]....
.L_166:
        /*004c*/ 	.word	0x00000070


	//   ....[1]....
        /*0050*/ 	.word	0x000008b0


	//----- nvinfo : EIATTR_CRS_STACK_SIZE
	.align		4
.L_167:
        /*0054*/ 	.byte	0x04, 0x1e
        /*0056*/ 	.short	(.L_169 - .L_168)
.L_168:
        /*0058*/ 	.word	0x00000000


	//----- nvinfo : EIATTR_CBANK_PARAM_SIZE
	.align		4
.L_169:
        /*005c*/ 	.byte	0x03, 0x19
        /*005e*/ 	.short	0x0014


	//----- nvinfo : EIATTR_PARAM_CBANK
	.align		4
        /*0060*/ 	.byte	0x04, 0x0a
        /*0062*/ 	.short	(.L_171 - .L_170)
	.align		4
.L_170:
        /*0064*/ 	.word	index@(.nv.constant0._Z30global_memory_coalesced_kernelPfS_i)
        /*0068*/ 	.short	0x0380
        /*006a*/ 	.short	0x0014


	//----- nvinfo : EIATTR_SW_WAR
	.align		4
.L_171:
        /*006c*/ 	.byte	0x04, 0x36
        /*006e*/ 	.short	(.L_173 - .L_172)
.L_172:
        /*0070*/ 	.word	0x00000008
.L_173:


//--------------------- .nv.callgraph             --------------------------
	.section	.nv.callgraph,"",@"SHT_CUDA_CALLGRAPH"
	.align	4
	.sectionentsize	8
	.align		4
        /*0000*/ 	.word	0x00000000
	.align		4
        /*0004*/ 	.word	0xffffffff
	.align		4
        /*0008*/ 	.word	0x00000000
	.align		4
        /*000c*/ 	.word	0xfffffffe
	.align		4
        /*0010*/ 	.word	0x00000000
	.align		4
        /*0014*/ 	.word	0xfffffffd
	.align		4
        /*0018*/ 	.word	0x00000000
	.align		4
        /*001c*/ 	.word	0xfffffffc


//--------------------- .nv.constant3             --------------------------
	.section	.nv.constant3,"a",@progbits
	.align	4
.nv.constant3:
	.type		constant_data,@object
	.size		constant_data,(.L_0 - constant_data)
constant_data:
	.zero		64
.L_0:


//--------------------- .nv.constant4             --------------------------
	.section	.nv.constant4,"a",@progbits
	.align	8
	.align		8
.nv.constant4:
        /*0000*/ 	.dword	__cudart_i2opi_f


//--------------------- .text._Z37register_memory_loop_unrolling_kernelPfS_i --------------------------
	.section	.text._Z37register_memory_loop_unrolling_kernelPfS_i,"ax",@progbits
	.align	128
        .global         _Z37register_memory_loop_unrolling_kernelPfS_i
        .type           _Z37register_memory_loop_unrolling_kernelPfS_i,@function
        .size           _Z37register_memory_loop_unrolling_kernelPfS_i,(.L_x_67 - _Z37register_memory_loop_unrolling_kernelPfS_i)
        .other          _Z37register_memory_loop_unrolling_kernelPfS_i,@"STO_CUDA_ENTRY STV_DEFAULT"
_Z37register_memory_loop_unrolling_kernelPfS_i:
.text._Z37register_memory_loop_unrolling_kernelPfS_i:
[----:B------:R-:W-:Y:S01]  /*0000*/  LDC R1, c[0x0][0x37c] ;  /* 0x0000df00ff017b82 */ /* 0x000fe20000000800 */
[----:B------:R-:W0:Y:S07]  /*0010*/  S2R R0, SR_TID.X ;  /* 0x0000000000007919 */ /* 0x000e2e0000002100 */
[----:B------:R-:W0:Y:S01]  /*0020*/  S2UR UR4, SR_CTAID.X ;  /* 0x00000000000479c3 */ /* 0x000e220000002500 */
[----:B------:R-:W1:Y:S07]  /*0030*/  LDCU UR5, c[0x0][0x390] ;  /* 0x00007200ff0577ac */ /* 0x000e6e0008000800 */
[----:B------:R-:W0:Y:S02]  /*0040*/  LDC R3, c[0x0][0x360] ;  /* 0x0000d800ff037b82 */ /* 0x000e240000000800 */
[----:B0-----:R-:W-:-:S05]  /*0050*/  IMAD R3, R3, UR4, R0 ;  /* 0x0000000403037c24 */ /* 0x001fca000f8e0200 */
[----:B-1----:R-:W-:-:S13]  /*0060*/  ISETP.GE.AND P0, PT, R3, UR5, PT ;  /* 0x0000000503007c0c */ /* 0x002fda000bf06270 */
[----:B------:R-:W-:Y:S05]  /*0070*/  @P0 EXIT ;  /* 0x000000000000094d */ /* 0x000fea0003800000 */
[----:B------:R-:W0:Y:S01]  /*0080*/  LDC.64 R4, c[0x0][0x380] ;  /* 0x0000e000ff047b82 */ /* 0x000e220000000a00 */
[----:B------:R-:W1:Y:S01]  /*0090*/  LDCU.64 UR6, c[0x0][0x358] ;  /* 0x00006b00ff0677ac */ /* 0x000e620008000a00 */
[----:B0-----:R-:W-:-:S05]  /*00a0*/  IMAD.WIDE R4, R3, 0x4, R4 ;  /* 0x0000000403047825 */ /* 0x001fca00078e0204 */
[----:B-1----:R-:W2:Y:S01]  /*00b0*/  LDG.E R2, desc[UR6][R4.64] ;  /* 0x0000000604027981 */ /* 0x002ea2000c1e1900 */
[----:B------:R-:W-:Y:S01]  /*00c0*/  BSSY.RECONVERGENT B0, `(.L_x_0) ;  /* 0x0000073000007945 */ /* 0x000fe20003800200 */
[C---:B--2---:R-:W-:Y:S01]  /*00d0*/  FMUL R0, R2.reuse, 0.63661974668502807617 ;  /* 0x3f22f98302007820 */ /* 0x044fe20000400000 */
[C---:B------:R-:W-:Y:S01]  /*00e0*/  FFMA R7, R2.reuse, 2, R2 ;  /* 0x4000000002077823 */ /* 0x040fe20000000002 */
[----:B------:R-:W-:-:S03]  /*00f0*/  FSETP.GE.AND P0, PT, |R2|, 105615, PT ;  /* 0x47ce47800200780b */ /* 0x000fc60003f06200 */
[C---:B------:R-:W-:Y:S01]  /*0100*/  FFMA R7, R2.reuse, 3, R7 ;  /* 0x4040000002077823 */ /* 0x040fe20000000007 */
[----:B------:R-:W0:Y:S03]  /*0110*/  F2I.NTZ R0, R0 ;  /* 0x0000000000007305 */ /* 0x000e260000203100 */
[----:B------:R-:W-:-:S04]  /*0120*/  FFMA R7, R2, 4, R7 ;  /* 0x4080000002077823 */ /* 0x000fc80000000007 */
[----:B------:R-:W-:-:S04]  /*0130*/  FFMA R7, R2, 5, R7 ;  /* 0x40a0000002077823 */ /* 0x000fc80000000007 */
[----:B------:R-:W-:Y:S01]  /*0140*/  FFMA R7, R2, 6, R7 ;  /* 0x40c0000002077823 */ /* 0x000fe20000000007 */
[----:B0-----:R-:W-:-:S03]  /*0150*/  I2FP.F32.S32 R9, R0 ;  /* 0x0000000000097245 */ /* 0x001fc60000201400 */
[C---:B------:R-:W-:Y:S01]  /*0160*/  FFMA R7, R2.reuse, 7, R7 ;  /* 0x40e0000002077823 */ /* 0x040fe20000000007 */
[----:B------:R-:W-:Y:S02]  /*0170*/  IMAD.MOV.U32 R5, RZ, RZ, R0 ;  /* 0x000000ffff057224 */ /* 0x000fe400078e0000 */
[----:B------:R-:W-:Y:S01]  /*0180*/  FFMA R6, R9, -1.5707962512969970703, R2 ;  /* 0xbfc90fda09067823 */ /* 0x000fe20000000002 */
[----:B------:R-:W-:-:S03]  /*0190*/  FFMA R7, R2, 8, R7 ;  /* 0x4100000002077823 */ /* 0x000fc60000000007 */
[----:B------:R-:W-:-:S04]  /*01a0*/  FFMA R6, R9, -7.5497894158615963534e-08, R6 ;  /* 0xb3a2216809067823 */ /* 0x000fc80000000006 */
[----:B------:R-:W-:Y:S01]  /*01b0*/  FFMA R4, R9, -5.3903029534742383927e-15, R6 ;  /* 0xa7c234c509047823 */ /* 0x000fe20000000006 */
[----:B------:R-:W-:-:S03]  /*01c0*/  P2R R6, PR, RZ, 0x1 ;  /* 0x00000001ff067803 */ /* 0x000fc60000000000 */
[----:B------:R-:W-:Y:S01]  /*01d0*/  IMAD.MOV.U32 R9, RZ, RZ, R4 ;  /* 0x000000ffff097224 */ /* 0x000fe200078e0004 */
[----:B------:R-:W-:Y:S06]  /*01e0*/  @!P0 BRA `(.L_x_1) ;  /* 0x0000000400808947 */ /* 0x000fec0003800000 */
[----:B------:R-:W-:-:S13]  /*01f0*/  FSETP.NEU.AND P0, PT, |R2|, +INF , PT ;  /* 0x7f8000000200780b */ /* 0x000fda0003f0d200 */
[----:B------:R-:W-:Y:S01]  /*0200*/  @!P0 FMUL R9, RZ, R2 ;  /* 0x00000002ff098220 */ /* 0x000fe20000400000 */
[----:B------:R-:W-:Y:S01]  /*0210*/  @!P0 IMAD.MOV.U32 R0, RZ, RZ, RZ ;  /* 0x000000ffff008224 */ /* 0x000fe200078e00ff */
[----:B------:R-:W-:Y:S06]  /*0220*/  @!P0 BRA `(.L_x_1) ;  /* 0x0000000400708947 */ /* 0x000fec0003800000 */
[----:B------:R-:W-:Y:S02]  /*0230*/  IMAD.SHL.U32 R6, R2, 0x100, RZ ;  /* 0x0000010002067824 */ /* 0x000fe400078e00ff */
[----:B------:R-:W-:Y:S02]  /*0240*/  HFMA2 R13, -RZ, RZ, 0, 0 ;  /* 0x00000000ff0d7431 */ /* 0x000fe400000001ff */
[----:B------:R-:W-:Y:S01]  /*0250*/  IMAD.MOV.U32 R0, RZ, RZ, RZ ;  /* 0x000000ffff007224 */ /* 0x000fe200078e00ff */
[----:B------:R-:W0:Y:S01]  /*0260*/  LDCU.64 UR8, c[0x4][URZ] ;  /* 0x01000000ff0877ac */ /* 0x000e220008000a00 */
[----:B------:R-:W-:Y:S01]  /*0270*/  LOP3.LUT R12, R6, 0x80000000, RZ, 0xfc, !PT ;  /* 0x80000000060c7812 */ /* 0x000fe200078efcff */
[----:B------:R-:W-:Y:S01]  /*0280*/  UMOV UR5, URZ ;  /* 0x000000ff00057c82 */ /* 0x000fe20008000000 */
[----:B------:R-:W-:-:S05]  /*0290*/  UMOV UR4, URZ ;  /* 0x000000ff00047c82 */ /* 0x000fca0008000000 */
.L_x_2:
[----:B0-----:R-:W-:Y:S02]  /*02a0*/  IMAD.U32 R10, RZ, RZ, UR8 ;  /* 0x00000008ff0a7e24 */ /* 0x001fe4000f8e00ff */
[----:B------:R-:W-:-:S05]  /*02b0*/  IMAD.U32 R11, RZ, RZ, UR9 ;  /* 0x00000009ff0b7e24 */ /* 0x000fca000f8e00ff */
[----:B------:R-:W2:Y:S01]  /*02c0*/  LDG.E.CONSTANT R9, desc[UR6][R10.64] ;  /* 0x000000060a097981 */ /* 0x000ea2000c1e9900 */
[----:B------:R-:W-:Y:S01]  /*02d0*/  UIADD3 UR4, UPT, UPT, UR4, 0x1, URZ ;  /* 0x0000000104047890 */ /* 0x000fe2000fffe0ff */
[C---:B------:R-:W-:Y:S01]  /*02e0*/  ISETP.EQ.AND P0, PT, R13.reuse, RZ, PT ;  /* 0x000000ff0d00720c */ /* 0x040fe20003f02270 */
[----:B------:R-:W-:Y:S01]  /*02f0*/  UIADD3 UR8, UP1, UPT, UR8, 0x4, URZ ;  /* 0x0000000408087890 */ /* 0x000fe2000ff3e0ff */
[C---:B------:R-:W-:Y:S01]  /*0300*/  ISETP.EQ.AND P1, PT, R13.reuse, 0x4, PT ;  /* 0x000000040d00780c */ /* 0x040fe20003f22270 */
[----:B------:R-:W-:Y:S01]  /*0310*/  UISETP.NE.AND UP0, UPT, UR4, 0x6, UPT ;  /* 0x000000060400788c */ /* 0x000fe2000bf05270 */
[C---:B------:R-:W-:Y:S01]  /*0320*/  ISETP.EQ.AND P3, PT, R13.reuse, 0xc, PT ;  /* 0x0000000c0d00780c */ /* 0x040fe20003f62270 */
[----:B------:R-:W-:Y:S01]  /*0330*/  UIADD3.X UR9, UPT, UPT, URZ, UR9, URZ, UP1, !UPT ;  /* 0x00000009ff097290 */ /* 0x000fe20008ffe4ff */
[C---:B------:R-:W-:Y:S02]  /*0340*/  ISETP.EQ.AND P4, PT, R13.reuse, 0x10, PT ;  /* 0x000000100d00780c */ /* 0x040fe40003f82270 */
[----:B------:R-:W-:Y:S01]  /*0350*/  ISETP.EQ.AND P5, PT, R13, 0x14, PT ;  /* 0x000000140d00780c */ /* 0x000fe20003fa2270 */
[----:B--2---:R-:W-:-:S03]  /*0360*/  IMAD.WIDE.U32 R8, R9, R12, RZ ;  /* 0x0000000c09087225 */ /* 0x004fc600078e00ff */
[----:B------:R-:W-:-:S04]  /*0370*/  IADD3 R8, P2, PT, R8, R0, RZ ;  /* 0x0000000008087210 */ /* 0x000fc80007f5e0ff */
[----:B------:R-:W-:Y:S01]  /*0380*/  IADD3.X R0, PT, PT, R9, UR5, RZ, P2, !PT ;  /* 0x0000000509007c10 */ /* 0x000fe200097fe4ff */
[--C-:B------:R-:W-:Y:S01]  /*0390*/  @P0 IMAD.MOV.U32 R6, RZ, RZ, R8.reuse ;  /* 0x000000ffff060224 */ /* 0x100fe200078e0008 */
[C---:B------:R-:W-:Y:S01]  /*03a0*/  ISETP.EQ.AND P2, PT, R13.reuse, 0x8, PT ;  /* 0x000000080d00780c */ /* 0x040fe20003f42270 */
[--C-:B------:R-:W-:Y:S01]  /*03b0*/  @P1 IMAD.MOV.U32 R14, RZ, RZ, R8.reuse ;  /* 0x000000ffff0e1224 */ /* 0x100fe200078e0008 */
[----:B------:R-:W-:Y:S01]  /*03c0*/  @P3 MOV R16, R8 ;  /* 0x0000000800103202 */ /* 0x000fe20000000f00 */
[--C-:B------:R-:W-:Y:S02]  /*03d0*/  @P4 IMAD.MOV.U32 R17, RZ, RZ, R8.reuse ;  /* 0x000000ffff114224 */ /* 0x100fe400078e0008 */
[----:B------:R-:W-:Y:S02]  /*03e0*/  @P5 IMAD.MOV.U32 R18, RZ, RZ, R8 ;  /* 0x000000ffff125224 */ /* 0x000fe400078e0008 */
[----:B------:R-:W-:-:S06]  /*03f0*/  VIADD R13, R13, 0x4 ;  /* 0x000000040d0d7836 */ /* 0x000fcc0000000000 */
[----:B------:R-:W-:Y:S01]  /*0400*/  @P2 IMAD.MOV.U32 R15, RZ, RZ, R8 ;  /* 0x000000ffff0f2224 */ /* 0x000fe200078e0008 */
[----:B------:R-:W-:Y:S06]  /*0410*/  BRA.U UP0, `(.L_x_2) ;  /* 0xfffffffd00a07547 */ /* 0x000fec000b83ffff */
[----:B------:R-:W-:Y:S01]  /*0420*/  SHF.R.U32.HI R8, RZ, 0x17, R2 ;  /* 0x00000017ff087819 */ /* 0x000fe20000011602 */
[----:B------:R-:W-:Y:S03]  /*0430*/  BSSY.RECONVERGENT B1, `(.L_x_3) ;  /* 0x0000029000017945 */ /* 0x000fe60003800200 */
[C---:B------:R-:W-:Y:S02]  /*0440*/  LOP3.LUT R9, R8.reuse, 0xe0, RZ, 0xc0, !PT ;  /* 0x000000e008097812 */ /* 0x040fe400078ec0ff */
[----:B------:R-:W-:-:S03]  /*0450*/  LOP3.LUT P6, RZ, R8, 0x1f, RZ, 0xc0, !PT ;  /* 0x0000001f08ff7812 */ /* 0x000fc600078cc0ff */
[----:B------:R-:W-:-:S05]  /*0460*/  VIADD R9, R9, 0xffffff80 ;  /* 0xffffff8009097836 */ /* 0x000fca0000000000 */
[----:B------:R-:W-:-:S05]  /*0470*/  SHF.R.U32.HI R9, RZ, 0x5, R9 ;  /* 0x00000005ff097819 */ /* 0x000fca0000011609 */
[----:B------:R-:W-:-:S05]  /*0480*/  IMAD.U32 R11, R9, -0x4, RZ ;  /* 0xfffffffc090b7824 */ /* 0x000fca00078e00ff */
[C---:B------:R-:W-:Y:S02]  /*0490*/  ISETP.EQ.AND P3, PT, R11.reuse, -0x18, PT ;  /* 0xffffffe80b00780c */ /* 0x040fe40003f62270 */
[C---:B------:R-:W-:Y:S02]  /*04a0*/  ISETP.EQ.AND P4, PT, R11.reuse, -0x14, PT ;  /* 0xffffffec0b00780c */ /* 0x040fe40003f82270 */
[C---:B------:R-:W-:Y:S02]  /*04b0*/  ISETP.EQ.AND P0, PT, R11.reuse, -0x10, PT ;  /* 0xfffffff00b00780c */ /* 0x040fe40003f02270 */
[C---:B------:R-:W-:Y:S02]  /*04c0*/  ISETP.EQ.AND P1, PT, R11.reuse, -0xc, PT ;  /* 0xfffffff40b00780c */ /* 0x040fe40003f22270 */
[C---:B------:R-:W-:Y:S02]  /*04d0*/  ISETP.EQ.AND P2, PT, R11.reuse, -0x8, PT ;  /* 0xfffffff80b00780c */ /* 0x040fe40003f42270 */
[----:B------:R-:W-:-:S03]  /*04e0*/  ISETP.EQ.AND P5, PT, R11, 0x4, PT ;  /* 0x000000040b00780c */ /* 0x000fc60003fa2270 */
[----:B------:R-:W-:Y:S02]  /*04f0*/  @P3 MOV R9, R6 ;  /* 0x0000000600093202 */ /* 0x000fe40000000f00 */
[----:B------:R-:W-:Y:S01]  /*0500*/  @P4 IMAD.MOV.U32 R10, RZ, RZ, R6 ;  /* 0x000000ffff0a4224 */ /* 0x000fe200078e0006 */
[C---:B------:R-:W-:Y:S01]  /*0510*/  ISETP.EQ.AND P3, PT, R11.reuse, -0x4, PT ;  /* 0xfffffffc0b00780c */ /* 0x040fe20003f62270 */
[--C-:B------:R-:W-:Y:S01]  /*0520*/  @P4 IMAD.MOV.U32 R9, RZ, RZ, R14.reuse ;  /* 0x000000ffff094224 */ /* 0x100fe200078e000e */
[----:B------:R-:W-:Y:S01]  /*0530*/  ISETP.EQ.AND P4, PT, R11, RZ, PT ;  /* 0x000000ff0b00720c */ /* 0x000fe20003f82270 */
[----:B------:R-:W-:Y:S01]  /*0540*/  @P0 IMAD.MOV.U32 R9, RZ, RZ, R15 ;  /* 0x000000ffff090224 */ /* 0x000fe200078e000f */
[----:B------:R-:W-:Y:S01]  /*0550*/  @P1 MOV R9, R16 ;  /* 0x0000001000091202 */ /* 0x000fe20000000f00 */
[----:B------:R-:W-:Y:S02]  /*0560*/  @P2 IMAD.MOV.U32 R9, RZ, RZ, R17 ;  /* 0x000000ffff092224 */ /* 0x000fe400078e0011 */
[----:B------:R-:W-:-:S02]  /*0570*/  @P0 IMAD.MOV.U32 R10, RZ, RZ, R14 ;  /* 0x000000ffff0a0224 */ /* 0x000fc400078e000e */
[----:B------:R-:W-:Y:S02]  /*0580*/  @P1 IMAD.MOV.U32 R10, RZ, RZ, R15 ;  /* 0x000000ffff0a1224 */ /* 0x000fe400078e000f */
[----:B------:R-:W-:Y:S02]  /*0590*/  @P2 IMAD.MOV.U32 R10, RZ, RZ, R16 ;  /* 0x000000ffff0a2224 */ /* 0x000fe400078e0010 */
[--C-:B------:R-:W-:Y:S02]  /*05a0*/  @P3 IMAD.MOV.U32 R9, RZ, RZ, R18.reuse ;  /* 0x000000ffff093224 */ /* 0x100fe400078e0012 */
[----:B------:R-:W-:Y:S01]  /*05b0*/  @P4 MOV R9, R0 ;  /* 0x0000000000094202 */ /* 0x000fe20000000f00 */
[----:B------:R-:W-:Y:S02]  /*05c0*/  @P3 IMAD.MOV.U32 R10, RZ, RZ, R17 ;  /* 0x000000ffff0a3224 */ /* 0x000fe400078e0011 */
[----:B------:R-:W-:Y:S02]  /*05d0*/  @P4 IMAD.MOV.U32 R10, RZ, RZ, R18 ;  /* 0x000000ffff0a4224 */ /* 0x000fe400078e0012 */
[----:B------:R-:W-:-:S02]  /*05e0*/  @P5 IMAD.MOV.U32 R10, RZ, RZ, R0 ;  /* 0x000000ffff0a5224 */ /* 0x000fc400078e0000 */
[----:B------:R-:W-:Y:S01]  /*05f0*/  IMAD.MOV.U32 R13, RZ, RZ, R9 ;  /* 0x000000ffff0d7224 */ /* 0x000fe200078e0009 */
[----:B------:R-:W-:Y:S06]  /*0600*/  @!P6 BRA `(.L_x_4) ;  /* 0x00000000002ce947 */ /* 0x000fec0003800000 */
[----:B------:R-:W-:Y:S01]  /*0610*/  @P0 IMAD.MOV.U32 R9, RZ, RZ, R6 ;  /* 0x000000ffff090224 */ /* 0x000fe200078e0006 */
[----:B------:R-:W-:Y:S01]  /*0620*/  ISETP.EQ.AND P0, PT, R11, 0x8, PT ;  /* 0x000000080b00780c */ /* 0x000fe20003f02270 */
[----:B------:R-:W-:Y:S01]  /*0630*/  @P1 IMAD.MOV.U32 R9, RZ, RZ, R14 ;  /* 0x000000ffff091224 */ /* 0x000fe200078e000e */
[----:B------:R-:W-:Y:S01]  /*0640*/  LOP3.LUT R8, R8, 0x1f, RZ, 0xc0, !PT ;  /* 0x0000001f08087812 */ /* 0x000fe200078ec0ff */
[----:B------:R-:W-:Y:S01]  /*0650*/  @P2 IMAD.MOV.U32 R9, RZ, RZ, R15 ;  /* 0x000000ffff092224 */ /* 0x000fe200078e000f */
[----:B------:R-:W-:Y:S01]  /*0660*/  @P3 MOV R9, R16 ;  /* 0x0000001000093202 */ /* 0x000fe20000000f00 */
[----:B------:R-:W-:Y:S01]  /*0670*/  @P4 IMAD.MOV.U32 R9, RZ, RZ, R17 ;  /* 0x000000ffff094224 */ /* 0x000fe200078e0011 */
[----:B------:R-:W-:Y:S01]  /*0680*/  SHF.L.W.U32.HI R13, R10, R8, R13 ;  /* 0x000000080a0d7219 */ /* 0x000fe20000010e0d */
[----:B------:R-:W-:-:S06]  /*0690*/  @P5 IMAD.MOV.U32 R9, RZ, RZ, R18 ;  /* 0x000000ffff095224 */ /* 0x000fcc00078e0012 */
[----:B------:R-:W-:-:S05]  /*06a0*/  @P0 IMAD.MOV.U32 R9, RZ, RZ, R0 ;  /* 0x000000ffff090224 */ /* 0x000fca00078e0000 */
[----:B------:R-:W-:-:S07]  /*06b0*/  SHF.L.W.U32.HI R10, R9, R8, R10 ;  /* 0x00000008090a7219 */ /* 0x000fce0000010e0a */
.L_x_4:
[----:B------:R-:W-:Y:S05]  /*06c0*/  BSYNC.RECONVERGENT B1 ;  /* 0x0000000000017941 */ /* 0x000fea0003800200 */
.L_x_3:
[C---:B------:R-:W-:Y:S01]  /*06d0*/  SHF.L.W.U32.HI R19, R10.reuse, 0x2, R13 ;  /* 0x000000020a137819 */ /* 0x040fe20000010e0d */
[----:B------:R-:W-:Y:S01]  /*06e0*/  IMAD.SHL.U32 R8, R10, 0x4, RZ ;  /* 0x000000040a087824 */ /* 0x000fe200078e00ff */
[----:B------:R-:W-:Y:S01]  /*06f0*/  UMOV UR4, 0x54442d19 ;  /* 0x54442d1900047882 */ /* 0x000fe20000000000 */
[----:B------:R-:W-:Y:S01]  /*0700*/  UMOV UR5, 0x3bf921fb ;  /* 0x3bf921fb00057882 */ /* 0x000fe20000000000 */
[----:B------:R-:W-:Y:S02]  /*0710*/  SHF.R.S32.HI R0, RZ, 0x1f, R19 ;  /* 0x0000001fff007819 */ /* 0x000fe40000011413 */
[----:B------:R-:W-:Y:S02]  /*0720*/  ISETP.GE.AND P0, PT, R2, RZ, PT ;  /* 0x000000ff0200720c */ /* 0x000fe40003f06270 */
[C---:B------:R-:W-:Y:S02]  /*0730*/  LOP3.LUT R8, R0.reuse, R8, RZ, 0x3c, !PT ;  /* 0x0000000800087212 */ /* 0x040fe400078e3cff */
[----:B------:R-:W-:-:S02]  /*0740*/  LOP3.LUT R9, R0, R19, RZ, 0x3c, !PT ;  /* 0x0000001300097212 */ /* 0x000fc400078e3cff */
[----:B------:R-:W-:Y:S02]  /*0750*/  SHF.R.U32.HI R0, RZ, 0x1e, R13 ;  /* 0x0000001eff007819 */ /* 0x000fe4000001160d */
[C---:B------:R-:W-:Y:S02]  /*0760*/  LOP3.LUT R12, R19.reuse, R2, RZ, 0x3c, !PT ;  /* 0x00000002130c7212 */ /* 0x040fe400078e3cff */
[----:B------:R-:W0:Y:S01]  /*0770*/  I2F.F64.S64 R8, R8 ;  /* 0x0000000800087312 */ /* 0x000e220000301c00 */
[----:B------:R-:W-:Y:S02]  /*0780*/  LEA.HI R0, R19, R0, RZ, 0x1 ;  /* 0x0000000013007211 */ /* 0x000fe400078f08ff */
[----:B------:R-:W-:-:S03]  /*0790*/  ISETP.GE.AND P1, PT, R12, RZ, PT ;  /* 0x000000ff0c00720c */ /* 0x000fc60003f26270 */
[----:B------:R-:W-:-:S05]  /*07a0*/  IMAD.MOV R12, RZ, RZ, -R0 ;  /* 0x000000ffff0c7224 */ /* 0x000fca00078e0a00 */
[----:B------:R-:W-:Y:S01]  /*07b0*/  @!P0 MOV R0, R12 ;  /* 0x0000000c00008202 */ /* 0x000fe20000000f00 */
[----:B0-----:R-:W-:-:S10]  /*07c0*/  DMUL R10, R8, UR4 ;  /* 0x00000004080a7c28 */ /* 0x001fd40008000000 */
[----:B------:R-:W0:Y:S02]  /*07d0*/  F2F.F32.F64 R10, R10 ;  /* 0x0000000a000a7310 */ /* 0x000e240000301000 */
[----:B0-----:R-:W-:-:S07]  /*07e0*/  FSEL R9, -R10, R10, !P1 ;  /* 0x0000000a0a097208 */ /* 0x001fce0004800100 */
.L_x_1:
[----:B------:R-:W-:Y:S05]  /*07f0*/  BSYNC.RECONVERGENT B0 ;  /* 0x0000000000007941 */ /* 0x000fea0003800200 */
.L_x_0:
[----:B------:R-:W-:Y:S01]  /*0800*/  LOP3.LUT R12, R0, 0x1, RZ, 0xc0, !PT ;  /* 0x00000001000c7812 */ /* 0x000fe200078ec0ff */
[----:B------:R-:W-:Y:S02]  /*0810*/  IMAD.MOV.U32 R8, RZ, RZ, 0x37cbac00 ;  /* 0x37cbac00ff087424 */ /* 0x000fe400078e00ff */
[----:B------:R-:W-:Y:S01]  /*0820*/  FMUL R11, R9, R9 ;  /* 0x00000009090b7220 */ /* 0x000fe20000400000 */
[----:B------:R-:W-:Y:S01]  /*0830*/  IMAD.MOV.U32 R13, RZ, RZ, 0x3effffff ;  /* 0x3effffffff0d7424 */ /* 0x000fe200078e00ff */
[----:B------:R-:W-:Y:S01]  /*0840*/  ISETP.NE.U32.AND P0, PT, R12, 0x1, PT ;  /* 0x000000010c00780c */ /* 0x000fe20003f05070 */
[----:B------:R-:W-:Y:S02]  /*0850*/  IMAD.MOV.U32 R12, RZ, RZ, 0x3d2aaabb ;  /* 0x3d2aaabbff0c7424 */ /* 0x000fe400078e00ff */
[----:B------:R-:W-:Y:S01]  /*0860*/  FFMA R10, R11, R8, -0.0013887860113754868507 ;  /* 0xbab607ed0b0a7423 */ /* 0x000fe20000000008 */
[----:B------:R-:W-:Y:S01]  /*0870*/  LOP3.LUT P1, RZ, R0, 0x2, RZ, 0xc0, !PT ;  /* 0x0000000200ff7812 */ /* 0x000fe2000782c0ff */
[----:B------:R-:W-:Y:S01]  /*0880*/  BSSY.RECONVERGENT B0, `(.L_x_5) ;  /* 0x000006e000007945 */ /* 0x000fe20003800200 */
[----:B------:R-:W-:-:S02]  /*0890*/  FSEL R0, R9, 1, P0 ;  /* 0x3f80000009007808 */ /* 0x000fc40000000000 */
[----:B------:R-:W-:Y:S02]  /*08a0*/  FSEL R10, R10, -0.00019574658654164522886, !P0 ;  /* 0xb94d41530a0a7808 */ /* 0x000fe40004000000 */
[----:B------:R-:W-:Y:S01]  /*08b0*/  FSEL R12, R12, 0.0083327032625675201416, !P0 ;  /* 0x3c0885e40c0c7808 */ /* 0x000fe20004000000 */
[----:B------:R-:W-:Y:S01]  /*08c0*/  FFMA R9, R11, R0, RZ ;  /* 0x000000000b097223 */ /* 0x000fe200000000ff */
[----:B------:R-:W-:Y:S02]  /*08d0*/  FSEL R13, -R13, -0.16666662693023681641, !P0 ;  /* 0xbe2aaaa80d0d7808 */ /* 0x000fe40004000100 */
[----:B------:R-:W-:Y:S01]  /*08e0*/  FSETP.GE.AND P2, PT, |R2|, 105615, PT ;  /* 0x47ce47800200780b */ /* 0x000fe20003f46200 */
[----:B------:R-:W-:-:S04]  /*08f0*/  FFMA R10, R11, R10, R12 ;  /* 0x0000000a0b0a7223 */ /* 0x000fc8000000000c */
[----:B------:R-:W-:-:S04]  /*0900*/  FFMA R10, R11, R10, R13 ;  /* 0x0000000a0b0a7223 */ /* 0x000fc8000000000d */
[----:B------:R-:W-:Y:S01]  /*0910*/  FFMA R0, R9, R10, R0 ;  /* 0x0000000a09007223 */ /* 0x000fe20000000000 */
[----:B------:R-:W-:Y:S02]  /*0920*/  IMAD.MOV.U32 R9, RZ, RZ, R5 ;  /* 0x000000ffff097224 */ /* 0x000fe400078e0005 */
[----:B------:R-:W-:Y:S02]  /*0930*/  IMAD.MOV.U32 R10, RZ, RZ, R4 ;  /* 0x000000ffff0a7224 */ /* 0x000fe400078e0004 */
[----:B------:R-:W-:-:S04]  /*0940*/  @P1 FADD R0, RZ, -R0 ;  /* 0x80000000ff001221 */ /* 0x000fc80000000000 */
[----:B------:R-:W-:Y:S01]  /*0950*/  FMUL R7, R7, R0 ;  /* 0x0000000007077220 */ /* 0x000fe20000400000 */
[----:B------:R-:W-:Y:S06]  /*0960*/  @!P2 BRA `(.L_x_6) ;  /* 0x00000004007ca947 */ /* 0x000fec0003800000 */
[----:B------:R-:W-:-:S13]  /*0970*/  FSETP.NEU.AND P0, PT, |R2|, +INF , PT ;  /* 0x7f8000000200780b */ /* 0x000fda0003f0d200 */
[----:B------:R-:W-:Y:S01]  /*0980*/  @!P0 FMUL R10, RZ, R2 ;  /* 0x00000002ff0a8220 */ /* 0x000fe20000400000 */
[----:B------:R-:W-:Y:S01]  /*0990*/  @!P0 MOV R9, RZ ;  /* 0x000000ff00098202 */ /* 0x000fe20000000f00 */
[----:B------:R-:W-:Y:S06]  /*09a0*/  @!P0 BRA `(.L_x_6) ;  /* 0x00000004006c8947 */ /* 0x000fec0003800000 */
[----:B------:R-:W-:Y:S01]  /*09b0*/  IMAD.SHL.U32 R0, R2, 0x100, RZ ;  /* 0x0000010002007824 */ /* 0x000fe200078e00ff */
[----:B------:R-:W0:Y:S01]  /*09c0*/  LDCU.64 UR8, c[0x4][URZ] ;  /* 0x01000000ff0877ac */ /* 0x000e220008000a00 */
[----:B------:R-:W-:Y:S02]  /*09d0*/  IMAD.MOV.U32 R9, RZ, RZ, RZ ;  /* 0x000000ffff097224 */ /* 0x000fe400078e00ff */
[----:B------:R-:W-:Y:S01]  /*09e0*/  IMAD.MOV.U32 R20, RZ, RZ, RZ ;  /* 0x000000ffff147224 */ /* 0x000fe200078e00ff */
[----:B------:R-:W-:Y:S01]  /*09f0*/  LOP3.LUT R19, R0, 0x80000000, RZ, 0xfc, !PT ;  /* 0x8000000000137812 */ /* 0x000fe200078efcff */
[----:B------:R-:W-:Y:S01]  /*0a00*/  UMOV UR5, URZ ;  /* 0x000000ff00057c82 */ /* 0x000fe20008000000 */
[----:B------:R-:W-:-:S05]  /*0a10*/  UMOV UR4, URZ ;  /* 0x000000ff00047c82 */ /* 0x000fca0008000000 */
.L_x_7:
        /* <DEDUP_REMOVED lines=19> */
[--C-:B------:R-:W-:Y:S01]  /*0b50*/  @P4 IMAD.MOV.U32 R17, RZ, RZ, R0.reuse ;  /* 0x000000ffff114224 */ /* 0x100fe200078e0000 */
[----:B------:R-:W-:Y:S01]  /*0b60*/  IADD3 R20, PT, PT, R20, 0x4, RZ ;  /* 0x0000000414147810 */ /* 0x000fe20007ffe0ff */
[----:B------:R-:W-:-:S08]  /*0b70*/  @P5 IMAD.MOV.U32 R18, RZ, RZ, R0 ;  /* 0x000000ffff125224 */ /* 0x000fd000078e0000 */
        /* <DEDUP_REMOVED lines=15> */
[--C-:B------:R-:W-:Y:S01]  /*0c70*/  @P3 IMAD.MOV.U32 R0, RZ, RZ, R6.reuse ;  /* 0x000000ffff003224 */ /* 0x100fe200078e0006 */
[C---:B------:R-:W-:Y:S01]  /*0c80*/  ISETP.EQ.AND P3, PT, R13.reuse, -0x4, PT ;  /* 0xfffffffc0d00780c */ /* 0x040fe20003f62270 */
[----:B------:R-:W-:Y:S02]  /*0c90*/  @P4 IMAD.MOV.U32 R10, RZ, RZ, R6 ;  /* 0x000000ffff0a4224 */ /* 0x000fe400078e0006 */
[----:B------:R-:W-:Y:S01]  /*0ca0*/  @P4 IMAD.MOV.U32 R0, RZ, RZ, R14 ;  /* 0x000000ffff004224 */ /* 0x000fe200078e000e */
[----:B------:R-:W-:Y:S01]  /*0cb0*/  ISETP.EQ.AND P4, PT, R13, RZ, PT ;  /* 0x000000ff0d00720c */ /* 0x000fe20003f82270 */
[--C-:B------:R-:W-:Y:S01]  /*0cc0*/  @P0 IMAD.MOV.U32 R0, RZ, RZ, R15.reuse ;  /* 0x000000ffff000224 */ /* 0x100fe200078e000f */
[----:B------:R-:W-:Y:S01]  /*0cd0*/  @P0 MOV R10, R14 ;  /* 0x0000000e000a0202 */ /* 0x000fe20000000f00 */
[----:B------:R-:W-:Y:S02]  /*0ce0*/  @P1 IMAD.MOV.U32 R10, RZ, RZ, R15 ;  /* 0x000000ffff0a1224 */ /* 0x000fe400078e000f */
[----:B------:R-:W-:-:S02]  /*0cf0*/  @P1 IMAD.MOV.U32 R0, RZ, RZ, R16 ;  /* 0x000000ffff001224 */ /* 0x000fc400078e0010 */
[----:B------:R-:W-:Y:S02]  /*0d00*/  @P2 IMAD.MOV.U32 R10, RZ, RZ, R16 ;  /* 0x000000ffff0a2224 */ /* 0x000fe400078e0010 */
[----:B------:R-:W-:Y:S01]  /*0d10*/  @P2 IMAD.MOV.U32 R0, RZ, RZ, R17 ;  /* 0x000000ffff002224 */ /* 0x000fe200078e0011 */
[----:B------:R-:W-:Y:S01]  /*0d20*/  @P3 MOV R10, R17 ;  /* 0x00000011000a3202 */ /* 0x000fe20000000f00 */
[--C-:B------:R-:W-:Y:S02]  /*0d30*/  @P3 IMAD.MOV.U32 R0, RZ, RZ, R18.reuse ;  /* 0x000000ffff003224 */ /* 0x100fe400078e0012 */
[----:B------:R-:W-:Y:S02]  /*0d40*/  @P4 IMAD.MOV.U32 R10, RZ, RZ, R18 ;  /* 0x000000ffff0a4224 */ /* 0x000fe400078e0012 */
[--C-:B------:R-:W-:Y:S02]  /*0d50*/  @P4 IMAD.MOV.U32 R0, RZ, RZ, R9.reuse ;  /* 0x000000ffff004224 */ /* 0x100fe400078e0009 */
[----:B------:R-:W-:Y:S01]  /*0d60*/  @P5 IMAD.MOV.U32 R10, RZ, RZ, R9 ;  /* 0x000000ffff0a5224 */ /* 0x000fe200078e0009 */
[----:B------:R-:W-:Y:S06]  /*0d70*/  @!P6 BRA `(.L_x_9) ;  /* 0x00000000002ce947 */ /* 0x000fec0003800000 */
[----:B------:R-:W-:Y:S01]  /*0d80*/  @P0 MOV R11, R6 ;  /* 0x00000006000b0202 */ /* 0x000fe20000000f00 */
[----:B------:R-:W-:Y:S01]  /*0d90*/  @P1 IMAD.MOV.U32 R11, RZ, RZ, R14 ;  /* 0x000000ffff0b1224 */ /* 0x000fe200078e000e */
[----:B------:R-:W-:Y:S01]  /*0da0*/  ISETP.EQ.AND P0, PT, R13, 0x8, PT ;  /* 0x000000080d00780c */ /* 0x000fe20003f02270 */
[----:B------:R-:W-:Y:S01]  /*0db0*/  @P2 IMAD.MOV.U32 R11, RZ, RZ, R15 ;  /* 0x000000ffff0b2224 */ /* 0x000fe200078e000f */
[----:B------:R-:W-:Y:S01]  /*0dc0*/  LOP3.LUT R13, R12, 0x1f, RZ, 0xc0, !PT ;  /* 0x0000001f0c0d7812 */ /* 0x000fe200078ec0ff */
[----:B------:R-:W-:Y:S02]  /*0dd0*/  @P3 IMAD.MOV.U32 R11, RZ, RZ, R16 ;  /* 0x000000ffff0b3224 */ /* 0x000fe400078e0010 */
[----:B------:R-:W-:Y:S01]  /*0de0*/  @P4 IMAD.MOV.U32 R11, RZ, RZ, R17 ;  /* 0x000000ffff0b4224 */ /* 0x000fe200078e0011 */
[----:B------:R-:W-:Y:S02]  /*0df0*/  @P5 MOV R11, R18 ;  /* 0x00000012000b5202 */ /* 0x000fe40000000f00 */
[----:B------:R-:W-:-:S05]  /*0e00*/  SHF.L.W.U32.HI R0, R10, R13, R0 ;  /* 0x0000000d0a007219 */ /* 0x000fca0000010e00 */
[----:B------:R-:W-:-:S05]  /*0e10*/  @P0 IMAD.MOV.U32 R11, RZ, RZ, R9 ;  /* 0x000000ffff0b0224 */ /* 0x000fca00078e0009 */
[----:B------:R-:W-:-:S07]  /*0e20*/  SHF.L.W.U32.HI R10, R11, R13, R10 ;  /* 0x0000000d0b0a7219 */ /* 0x000fce0000010e0a */
.L_x_9:
[----:B------:R-:W-:Y:S05]  /*0e30*/  BSYNC.RECONVERGENT B1 ;  /* 0x0000000000017941 */ /* 0x000fea0003800200 */
.L_x_8:
        /* <DEDUP_REMOVED lines=13> */
[----:B------:R-:W-:-:S04]  /*0f10*/  IMAD.MOV R0, RZ, RZ, -R9 ;  /* 0x000000ffff007224 */ /* 0x000fc800078e0a09 */
[----:B------:R-:W-:Y:S01]  /*0f20*/  @!P1 IMAD.MOV.U32 R9, RZ, RZ, R0 ;  /* 0x000000ffff099224 */ /* 0x000fe200078e0000 */
[----:B0-----:R-:W-:-:S10]  /*0f30*/  DMUL R12, R10, UR4 ;  /* 0x000000040a0c7c28 */ /* 0x001fd40008000000 */
[----:B------:R-:W0:Y:S02]  /*0f40*/  F2F.F32.F64 R12, R12 ;  /* 0x0000000c000c7310 */ /* 0x000e240000301000 */
[----:B0-----:R-:W-:-:S07]  /*0f50*/  FSEL R10, -R12, R12, !P0 ;  /* 0x0000000c0c0a7208 */ /* 0x001fce0004000100 */
.L_x_6:
[----:B------:R-:W-:Y:S05]  /*0f60*/  BSYNC.RECONVERGENT B0 ;  /* 0x0000000000007941 */ /* 0x000fea0003800200 */
.L_x_5:
[----:B------:R-:W-:Y:S01]  /*0f70*/  FMUL R11, R10, R10 ;  /* 0x0000000a0a0b7220 */ /* 0x000fe20000400000 */
[----:B------:R-:W-:Y:S01]  /*0f80*/  LOP3.LUT R0, R9, 0x1, RZ, 0xc0, !PT ;  /* 0x0000000109007812 */ /* 0x000fe200078ec0ff */
[----:B------:R-:W-:Y:S01]  /*0f90*/  IMAD.MOV.U32 R13, RZ, RZ, 0x3e2aaaa8 ;  /* 0x3e2aaaa8ff0d7424 */ /* 0x000fe200078e00ff */
[----:B------:R-:W-:Y:S01]  /*0fa0*/  MOV R12, 0x3c0885e4 ;  /* 0x3c0885e4000c7802 */ /* 0x000fe20000000f00 */
[----:B------:R-:W-:Y:S01]  /*0fb0*/  FFMA R8, R11, R8, -0.0013887860113754868507 ;  /* 0xbab607ed0b087423 */ /* 0x000fe20000000008 */
[----:B------:R-:W-:Y:S01]  /*0fc0*/  ISETP.NE.U32.AND P0, PT, R0, 0x1, PT ;  /* 0x000000010000780c */ /* 0x000fe20003f05070 */
[----:B------:R-:W-:Y:S01]  /*0fd0*/  VIADD R0, R9, 0x1 ;  /* 0x0000000109007836 */ /* 0x000fe20000000000 */
[----:B------:R-:W-:Y:S01]  /*0fe0*/  FSETP.GE.AND P2, PT, |R2|, 105615, PT ;  /* 0x47ce47800200780b */ /* 0x000fe20003f46200 */
[----:B------:R-:W-:Y:S01]  /*0ff0*/  BSSY.RECONVERGENT B0, `(.L_x_10) ;  /* 0x000006c000007945 */ /* 0x000fe20003800200 */
[----:B------:R-:W-:Y:S02]  /*1000*/  FSEL R8, R8, -0.00019574658654164522886, P0 ;  /* 0xb94d415308087808 */ /* 0x000fe40000000000 */
[----:B------:R-:W-:-:S02]  /*1010*/  FSEL R12, R12, 0.041666727513074874878, !P0 ;  /* 0x3d2aaabb0c0c7808 */ /* 0x000fc40004000000 */
[----:B------:R-:W-:Y:S02]  /*1020*/  LOP3.LUT P1, RZ, R0, 0x2, RZ, 0xc0, !PT ;  /* 0x0000000200ff7812 */ /* 0x000fe4000782c0ff */
[----:B------:R-:W-:Y:S01]  /*1030*/  FSEL R0, R10, 1, !P0 ;  /* 0x3f8000000a007808 */ /* 0x000fe20004000000 */
[----:B------:R-:W-:Y:S01]  /*1040*/  FFMA R8, R11, R8, R12 ;  /* 0x000000080b087223 */ /* 0x000fe2000000000c */
[----:B------:R-:W-:-:S03]  /*1050*/  FSEL R13, -R13, -0.4999999701976776123, !P0 ;  /* 0xbeffffff0d0d7808 */ /* 0x000fc60004000100 */
[C---:B------:R-:W-:Y:S02]  /*1060*/  FFMA R9, R11.reuse, R0, RZ ;  /* 0x000000000b097223 */ /* 0x040fe400000000ff */
[----:B------:R-:W-:-:S04]  /*1070*/  FFMA R8, R11, R8, R13 ;  /* 0x000000080b087223 */ /* 0x000fc8000000000d */
[----:B------:R-:W-:-:S04]  /*1080*/  FFMA R0, R9, R8, R0 ;  /* 0x0000000809007223 */ /* 0x000fc80000000000 */
[----:B------:R-:W-:-:S04]  /*1090*/  @P1 FADD R0, RZ, -R0 ;  /* 0x80000000ff001221 */ /* 0x000fc80000000000 */
[----:B------:R-:W-:Y:S01]  /*10a0*/  FADD R7, R7, R0 ;  /* 0x0000000007077221 */ /* 0x000fe20000000000 */
        /* <DEDUP_REMOVED lines=12> */
.L_x_12:
        /* <DEDUP_REMOVED lines=11> */
[----:B------:R-:W-:-:S02]  /*1220*/  ISETP.EQ.AND P4, PT, R10, 0x10, PT ;  /* 0x000000100a00780c */ /* 0x000fc40003f82270 */
[C---:B------:R-:W-:Y:S02]  /*1230*/  ISETP.EQ.AND P5, PT, R10.reuse, 0x14, PT ;  /* 0x000000140a00780c */ /* 0x040fe40003fa2270 */
[----:B------:R-:W-:Y:S01]  /*1240*/  IADD3 R10, PT, PT, R10, 0x4, RZ ;  /* 0x000000040a0a7810 */ /* 0x000fe20007ffe0ff */
[----:B--2---:R-:W-:-:S03]  /*1250*/  IMAD.WIDE.U32 R4, R4, R11, RZ ;  /* 0x0000000b04047225 */ /* 0x004fc600078e00ff */
[----:B------:R-:W-:-:S04]  /*1260*/  IADD3 R4, P6, PT, R4, R0, RZ ;  /* 0x0000000004047210 */ /* 0x000fc80007fde0ff */
[----:B------:R-:W-:Y:S01]  /*1270*/  IADD3.X R0, PT, PT, R5, UR5, RZ, P6, !PT ;  /* 0x0000000505007c10 */ /* 0x000fe2000b7fe4ff */
[--C-:B------:R-:W-:Y:S01]  /*1280*/  @P0 IMAD.MOV.U32 R6, RZ, RZ, R4.reuse ;  /* 0x000000ffff060224 */ /* 0x100fe200078e0004 */
[----:B------:R-:W-:Y:S01]  /*1290*/  @P1 MOV R14, R4 ;  /* 0x00000004000e1202 */ /* 0x000fe20000000f00 */
[--C-:B------:R-:W-:Y:S02]  /*12a0*/  @P2 IMAD.MOV.U32 R15, RZ, RZ, R4.reuse ;  /* 0x000000ffff0f2224 */ /* 0x100fe400078e0004 */
[--C-:B------:R-:W-:Y:S02]  /*12b0*/  @P3 IMAD.MOV.U32 R16, RZ, RZ, R4.reuse ;  /* 0x000000ffff103224 */ /* 0x100fe400078e0004 */
[--C-:B------:R-:W-:Y:S02]  /*12c0*/  @P4 IMAD.MOV.U32 R17, RZ, RZ, R4.reuse ;  /* 0x000000ffff114224 */ /* 0x100fe400078e0004 */
        /* <DEDUP_REMOVED lines=14> */
[----:B------:R-:W-:-:S03]  /*13b0*/  ISETP.EQ.AND P5, PT, R9, RZ, PT ;  /* 0x000000ff0900720c */ /* 0x000fc60003fa2270 */
[--C-:B------:R-:W-:Y:S01]  /*13c0*/  @P3 IMAD.MOV.U32 R4, RZ, RZ, R6.reuse ;  /* 0x000000ffff043224 */ /* 0x100fe200078e0006 */
[C---:B------:R-:W-:Y:S01]  /*13d0*/  ISETP.EQ.AND P3, PT, R9.reuse, -0x4, PT ;  /* 0xfffffffc0900780c */ /* 0x040fe20003f62270 */
[----:B------:R-:W-:Y:S01]  /*13e0*/  @P4 IMAD.MOV.U32 R5, RZ, RZ, R6 ;  /* 0x000000ffff054224 */ /* 0x000fe200078e0006 */
[----:B------:R-:W-:Y:S01]  /*13f0*/  @P4 MOV R4, R14 ;  /* 0x0000000e00044202 */ /* 0x000fe20000000f00 */
[----:B------:R-:W-:Y:S01]  /*1400*/  @P2 IMAD.MOV.U32 R4, RZ, RZ, R15 ;  /* 0x000000ffff042224 */ /* 0x000fe200078e000f */
[----:B------:R-:W-:Y:S01]  /*1410*/  ISETP.EQ.AND P4, PT, R9, 0x4, PT ;  /* 0x000000040900780c */ /* 0x000fe20003f82270 */
[----:B------:R-:W-:Y:S02]  /*1420*/  @P1 IMAD.MOV.U32 R4, RZ, RZ, R16 ;  /* 0x000000ffff041224 */ /* 0x000fe400078e0010 */
[----:B------:R-:W-:Y:S02]  /*1430*/  @P0 IMAD.MOV.U32 R4, RZ, RZ, R17 ;  /* 0x000000ffff040224 */ /* 0x000fe400078e0011 */
[----:B------:R-:W-:-:S02]  /*1440*/  @P2 IMAD.MOV.U32 R5, RZ, RZ, R14 ;  /* 0x000000ffff052224 */ /* 0x000fc400078e000e */
[----:B------:R-:W-:Y:S01]  /*1450*/  @P1 IMAD.MOV.U32 R5, RZ, RZ, R15 ;  /* 0x000000ffff051224 */ /* 0x000fe200078e000f */
[----:B------:R-:W-:Y:S01]  /*1460*/  @P0 MOV R5, R16 ;  /* 0x0000001000050202 */ /* 0x000fe20000000f00 */
[--C-:B------:R-:W-:Y:S01]  /*1470*/  @P3 IMAD.MOV.U32 R4, RZ, RZ, R18.reuse ;  /* 0x000000ffff043224 */ /* 0x100fe200078e0012 */
[----:B------:R-:W-:Y:S01]  /*1480*/  @P5 MOV R4, R0 ;  /* 0x0000000000045202 */ /* 0x000fe20000000f00 */
[----:B------:R-:W-:Y:S02]  /*1490*/  @P3 IMAD.MOV.U32 R5, RZ, RZ, R17 ;  /* 0x000000ffff053224 */ /* 0x000fe400078e0011 */
[----:B------:R-:W-:Y:S02]  /*14a0*/  @P5 IMAD.MOV.U32 R5, RZ, RZ, R18 ;  /* 0x000000ffff055224 */ /* 0x000fe400078e0012 */
[----:B------:R-:W-:Y:S02]  /*14b0*/  @P4 IMAD.MOV.U32 R5, RZ, RZ, R0 ;  /* 0x000000ffff054224 */ /* 0x000fe400078e0000 */
[----:B------:R-:W-:Y:S01]  /*14c0*/  IMAD.MOV.U32 R12, RZ, RZ, R4 ;  /* 0x000000ffff0c7224 */ /* 0x000fe200078e0004 */
[----:B------:R-:W-:Y:S06]  /*14d0*/  @!P6 BRA `(.L_x_14) ;  /* 0x000000000028e947 */ /* 0x000fec0003800000 */
[----:B------:R-:W-:Y:S01]  /*14e0*/  @P1 IMAD.MOV.U32 R6, RZ, RZ, R14 ;  /* 0x000000ffff061224 */ /* 0x000fe200078e000e */
[----:B------:R-:W-:Y:S01]  /*14f0*/  LOP3.LUT R8, R8, 0x1f, RZ, 0xc0, !PT ;  /* 0x0000001f08087812 */ /* 0x000fe200078ec0ff */
[----:B------:R-:W-:Y:S01]  /*1500*/  @P0 IMAD.MOV.U32 R6, RZ, RZ, R15 ;  /* 0x000000ffff060224 */ /* 0x000fe200078e000f */
[----:B------:R-:W-:Y:S02]  /*1510*/  ISETP.EQ.AND P0, PT, R9, 0x8, PT ;  /* 0x000000080900780c */ /* 0x000fe40003f02270 */
[----:B------:R-:W-:Y:S01]  /*1520*/  @P3 MOV R6, R16 ;  /* 0x0000001000063202 */ /* 0x000fe20000000f00 */
[----:B------:R-:W-:Y:S01]  /*1530*/  @P5 IMAD.MOV.U32 R6, RZ, RZ, R17 ;  /* 0x000000ffff065224 */ /* 0x000fe200078e0011 */
[----:B------:R-:W-:Y:S01]  /*1540*/  SHF.L.W.U32.HI R12, R5, R8, R12 ;  /* 0x00000008050c7219 */ /* 0x000fe20000010e0c */
[----:B------:R-:W-:-:S08]  /*1550*/  @P4 IMAD.MOV.U32 R6, RZ, RZ, R18 ;  /* 0x000000ffff064224 */ /* 0x000fd000078e0012 */
[----:B------:R-:W-:-:S05]  /*1560*/  @P0 IMAD.MOV.U32 R6, RZ, RZ, R0 ;  /* 0x000000ffff060224 */ /* 0x000fca00078e0000 */
[----:B------:R-:W-:-:S07]  /*1570*/  SHF.L.W.U32.HI R5, R6, R8, R5 ;  /* 0x0000000806057219 */ /* 0x000fce0000010e05 */
.L_x_14:
[----:B------:R-:W-:Y:S05]  /*1580*/  BSYNC.RECONVERGENT B1 ;  /* 0x0000000000017941 */ /* 0x000fea0003800200 */
.L_x_13:
        /* <DEDUP_REMOVED lines=8> */
[----:B------:R-:W-:Y:S02]  /*1610*/  LOP3.LUT R2, R0, R2, RZ, 0x3c, !PT ;  /* 0x0000000200027212 */ /* 0x000fe400078e3cff */
[----:B------:R-:W0:Y:S02]  /*1620*/  I2F.F64.S64 R4, R10 ;  /* 0x0000000a00047312 */ /* 0x000e240000301c00 */
[----:B------:R-:W-:Y:S01]  /*1630*/  ISETP.GE.AND P0, PT, R2, RZ, PT ;  /* 0x000000ff0200720c */ /* 0x000fe20003f06270 */
[----:B0-----:R-:W-:Y:S01]  /*1640*/  DMUL R8, R4, UR4 ;  /* 0x0000000404087c28 */ /* 0x001fe20008000000 */
[----:B------:R-:W-:-:S04]  /*1650*/  SHF.R.U32.HI R5, RZ, 0x1e, R12 ;  /* 0x0000001eff057819 */ /* 0x000fc8000001160c */
[----:B------:R-:W-:-:S05]  /*1660*/  LEA.HI R5, R0, R5, RZ, 0x1 ;  /* 0x0000000500057211 */ /* 0x000fca00078f08ff */
[----:B------:R-:W0:Y:S01]  /*1670*/  F2F.F32.F64 R8, R8 ;  /* 0x0000000800087310 */ /* 0x000e220000301000 */
[----:B------:R-:W-:-:S05]  /*1680*/  IADD3 R0, PT, PT, -R5, RZ, RZ ;  /* 0x000000ff05007210 */ /* 0x000fca0007ffe1ff */
[----:B------:R-:W-:Y:S01]  /*1690*/  @!P1 IMAD.MOV.U32 R5, RZ, RZ, R0 ;  /* 0x000000ffff059224 */ /* 0x000fe200078e0000 */
[----:B0-----:R-:W-:-:S07]  /*16a0*/  FSEL R4, -R8, R8, !P0 ;  /* 0x0000000808047208 */ /* 0x001fce0004000100 */
.L_x_11:
[----:B------:R-:W-:Y:S05]  /*16b0*/  BSYNC.RECONVERGENT B0 ;  /* 0x0000000000007941 */ /* 0x000fea0003800200 */
.L_x_10:
[----:B------:R-:W-:Y:S01]  /*16c0*/  IMAD.MOV.U32 R6, RZ, RZ, R4 ;  /* 0x000000ffff067224 */ /* 0x000fe200078e0004 */
[----:B------:R-:W-:Y:S01]  /*16d0*/  LOP3.LUT R5, R5, 0x1, RZ, 0xc0, !PT ;  /* 0x0000000105057812 */ /* 0x000fe200078ec0ff */
[----:B------:R-:W-:Y:S02]  /*16e0*/  IMAD.MOV.U32 R9, RZ, RZ, 0x3c190000 ;  /* 0x3c190000ff097424 */ /* 0x000fe400078e00ff */
[C---:B------:R-:W-:Y:S01]  /*16f0*/  FMUL R0, R6.reuse, R6 ;  /* 0x0000000606007220 */ /* 0x040fe20000400000 */
[----:B------:R-:W-:Y:S02]  /*1700*/  FSETP.NEU.AND P0, PT, |R6|, 0.00049096695147454738617, PT ;  /* 0x3a00b43c0600780b */ /* 0x000fe40003f0d200 */
[----:B------:R-:W-:Y:S01]  /*1710*/  ISETP.NE.U32.AND P1, PT, R5, 0x1, PT ;  /* 0x000000010500780c */ /* 0x000fe20003f25070 */
[C---:B------:R-:W-:Y:S01]  /*1720*/  FFMA R9, R0.reuse, R9, 0.003265380859375 ;  /* 0x3b56000000097423 */ /* 0x040fe20000000009 */
[----:B------:R-:W0:Y:S03]  /*1730*/  LDC.64 R4, c[0x0][0x388] ;  /* 0x0000e200ff047b82 */ /* 0x000e260000000a00 */
[----:B------:R-:W-:-:S04]  /*1740*/  FFMA R9, R0, R9, 0.0242919921875 ;  /* 0x3cc7000000097423 */ /* 0x000fc80000000009 */
[----:B------:R-:W-:-:S04]  /*1750*/  FFMA R9, R0, R9, 0.053466796875 ;  /* 0x3d5b000000097423 */ /* 0x000fc80000000009 */
[----:B------:R-:W-:-:S04]  /*1760*/  FFMA R9, R0, R9, 0.13337790966033935547 ;  /* 0x3e08943800097423 */ /* 0x000fc80000000009 */
[C---:B------:R-:W-:Y:S01]  /*1770*/  FFMA R9, R0.reuse, R9, 0.33333230018615722656 ;  /* 0x3eaaaa8800097423 */ /* 0x040fe20000000009 */
[----:B------:R-:W-:-:S04]  /*1780*/  FMUL R0, R0, R6 ;  /* 0x0000000600007220 */ /* 0x000fc80000400000 */
[----:B------:R-:W-:Y:S01]  /*1790*/  @P0 FFMA R6, R9, R0, R6 ;  /* 0x0000000009060223 */ /* 0x000fe20000000006 */
[----:B0-----:R-:W-:-:S05]  /*17a0*/  IMAD.WIDE R2, R3, 0x4, R4 ;  /* 0x0000000403027825 */ /* 0x001fca00078e0204 */
[----:B------:R-:W0:Y:S02]  /*17b0*/  @!P1 MUFU.RCP R6, -R6 ;  /* 0x8000000600069308 */ /* 0x000e240000001000 */
[----:B0-----:R-:W-:-:S05]  /*17c0*/  FMUL R7, R7, R6 ;  /* 0x0000000607077220 */ /* 0x001fca0000400000 */
[----:B------:R-:W-:Y:S01]  /*17d0*/  STG.E desc[UR6][R2.64], R7 ;  /* 0x0000000702007986 */ /* 0x000fe2000c101906 */
[----:B------:R-:W-:Y:S05]  /*17e0*/  EXIT ;  /* 0x000000000000794d */ /* 0x000fea0003800000 */
.L_x_15:
[----:B------:R-:W-:-:S00]  /*17f0*/  BRA `(.L_x_15) ;  /* 0xfffffffc00fc7947 */ /* 0x000fc0000383ffff */
[----:B------:R-:W-:-:S00]  /*1800*/  NOP ;  /* 0x0000000000007918 */ /* 0x000fc00000000000 */
[----:B------:R-:W-:-:S00]  /*1810*/  NOP ;  /* 0x0000000000007918 */ /* 0x000fc00000000000 */
[----:B------:R-:W-:-:S00]  /*1820*/  NOP ;  /* 0x0000000000007918 */ /* 0x000fc00000000000 */
[----:B------:R-:W-:-:S00]  /*1830*/  NOP ;  /* 0x0000000000007918 */ /* 0x000fc00000000000 */
[----:B------:R-:W-:-:S00]  /*1840*/  NOP ;  /* 0x0000000000007918 */ /* 0x000fc00000000000 */
[----:B------:R-:W-:-:S00]  /*1850*/  NOP ;  /* 0x0000000000007918 */ /* 0x000fc00000000000 */
[----:B------:R-:W-:-:S00]  /*1860*/  NOP ;  /* 0x0000000000007918 */ /* 0x000fc00000000000 */
[----:B------:R-:W-:-:S00]  /*1870*/  NOP ;  /* 0x0000000000007918 */ /* 0x000fc00000000000 */
.L_x_67:


//--------------------- .text._Z34register_memory_computation_kernelPfS_i --------------------------
	.section	.text._Z34register_memory_computation_kernelPfS_i,"ax",@progbits
	.align	128
        .global         _Z34register_memory_computation_kernelPfS_i
        .type           _Z34register_memory_computation_kernelPfS_i,@function
        .size           _Z34register_memory_computation_kernelPfS_i,(.L_x_66 - _Z34register_memory_computation_kernelPfS_i)
        .other          _Z34register_memory_computation_kernelPfS_i,@"STO_CUDA_ENTRY STV_DEFAULT"
_Z34register_memory_computation_kernelPfS_i:
.text._Z34register_memory_computation_kernelPfS_i:
        /* <DEDUP_REMOVED lines=14> */
[----:B------:R-:W-:-:S04]  /*00e0*/  FSETP.GE.AND P0, PT, |R3|, 105615, PT ;  /* 0x47ce47800300780b */ /* 0x000fc80003f06200 */
[----:B------:R-:W-:Y:S01]  /*00f0*/  P2R R7, PR, RZ, 0x1 ;  /* 0x00000001ff077803 */ /* 0x000fe20000000000 */
[----:B------:R-:W0:Y:S02]  /*0100*/  F2I.NTZ R0, R0 ;  /* 0x0000000000007305 */ /* 0x000e240000203100 */
[----:B0-----:R-:W-:Y:S01]  /*0110*/  I2FP.F32.S32 R4, R0 ;  /* 0x0000000000047245 */ /* 0x001fe20000201400 */
[----:B------:R-:W-:-:S04]  /*0120*/  IMAD.MOV.U32 R6, RZ, RZ, R0 ;  /* 0x000000ffff067224 */ /* 0x000fc800078e0000 */
[----:B------:R-:W-:-:S04]  /*0130*/  FFMA R5, R4, -1.5707962512969970703, R3 ;  /* 0xbfc90fda04057823 */ /* 0x000fc80000000003 */
[----:B------:R-:W-:-:S04]  /*0140*/  FFMA R5, R4, -7.5497894158615963534e-08, R5 ;  /* 0xb3a2216804057823 */ /* 0x000fc80000000005 */
[----:B------:R-:W-:Y:S01]  /*0150*/  FFMA R4, R4, -5.3903029534742383927e-15, R5 ;  /* 0xa7c234c504047823 */ /* 0x000fe20000000005 */
[----:B------:R-:W-:-:S03]  /*0160*/  FADD R5, R3, R3 ;  /* 0x0000000303057221 */ /* 0x000fc60000000000 */
        /* <DEDUP_REMOVED lines=13> */
.L_x_18:
        /* <DEDUP_REMOVED lines=18> */
[-C--:B------:R-:W-:Y:S01]  /*0360*/  @P1 MOV R15, R8.reuse ;  /* 0x00000008000f1202 */ /* 0x080fe20000000f00 */
[----:B------:R-:W-:Y:S01]  /*0370*/  @P4 IMAD.MOV.U32 R18, RZ, RZ, R8 ;  /* 0x000000ffff124224 */ /* 0x000fe200078e0008 */
[----:B------:R-:W-:Y:S01]  /*0380*/  @P5 MOV R14, R8 ;  /* 0x00000008000e5202 */ /* 0x000fe20000000f00 */
[----:B------:R-:W-:-:S08]  /*0390*/  VIADD R13, R13, 0x4 ;  /* 0x000000040d0d7836 */ /* 0x000fd00000000000 */
        /* <DEDUP_REMOVED lines=22> */
[----:B------:R-:W-:Y:S01]  /*0500*/  @P1 IMAD.MOV.U32 R9, RZ, RZ, R17 ;  /* 0x000000ffff091224 */ /* 0x000fe200078e0011 */
[----:B------:R-:W-:Y:S01]  /*0510*/  @P2 MOV R9, R18 ;  /* 0x0000001200092202 */ /* 0x000fe20000000f00 */
[----:B------:R-:W-:-:S02]  /*0520*/  @P1 IMAD.MOV.U32 R10, RZ, RZ, R16 ;  /* 0x000000ffff0a1224 */ /* 0x000fc400078e0010 */
[----:B------:R-:W-:-:S04]  /*0530*/  @P2 IMAD.MOV.U32 R10, RZ, RZ, R17 ;  /* 0x000000ffff0a2224 */ /* 0x000fc800078e0011 */
[----:B------:R-:W-:Y:S02]  /*0540*/  @P3 IMAD.MOV.U32 R9, RZ, RZ, R14 ;  /* 0x000000ffff093224 */ /* 0x000fe400078e000e */
[----:B------:R-:W-:Y:S01]  /*0550*/  @P4 MOV R9, R0 ;  /* 0x0000000000094202 */ /* 0x000fe20000000f00 */
[----:B------:R-:W-:Y:S02]  /*0560*/  @P3 IMAD.MOV.U32 R10, RZ, RZ, R18 ;  /* 0x000000ffff0a3224 */ /* 0x000fe400078e0012 */
[----:B------:R-:W-:Y:S02]  /*0570*/  @P4 IMAD.MOV.U32 R10, RZ, RZ, R14 ;  /* 0x000000ffff0a4224 */ /* 0x000fe400078e000e */
[----:B------:R-:W-:Y:S02]  /*0580*/  @P5 IMAD.MOV.U32 R10, RZ, RZ, R0 ;  /* 0x000000ffff0a5224 */ /* 0x000fe400078e0000 */
[----:B------:R-:W-:Y:S01]  /*0590*/  IMAD.MOV.U32 R13, RZ, RZ, R9 ;  /* 0x000000ffff0d7224 */ /* 0x000fe200078e0009 */
[----:B------:R-:W-:Y:S06]  /*05a0*/  @!P6 BRA `(.L_x_20) ;  /* 0x00000000002ce947 */ /* 0x000fec0003800000 */
[----:B------:R-:W-:Y:S01]  /*05b0*/  @P0 IMAD.MOV.U32 R9, RZ, RZ, R7 ;  /* 0x000000ffff090224 */ /* 0x000fe200078e0007 */
[----:B------:R-:W-:Y:S02]  /*05c0*/  ISETP.EQ.AND P0, PT, R11, 0x8, PT ;  /* 0x000000080b00780c */ /* 0x000fe40003f02270 */
[----:B------:R-:W-:Y:S01]  /*05d0*/  @P1 MOV R9, R15 ;  /* 0x0000000f00091202 */ /* 0x000fe20000000f00 */
[----:B------:R-:W-:Y:S01]  /*05e0*/  @P2 IMAD.MOV.U32 R9, RZ, RZ, R16 ;  /* 0x000000ffff092224 */ /* 0x000fe200078e0010 */
[----:B------:R-:W-:Y:S01]  /*05f0*/  LOP3.LUT R8, R8, 0x1f, RZ, 0xc0, !PT ;  /* 0x0000001f08087812 */ /* 0x000fe200078ec0ff */
[----:B------:R-:W-:Y:S02]  /*0600*/  @P3 IMAD.MOV.U32 R9, RZ, RZ, R17 ;  /* 0x000000ffff093224 */ /* 0x000fe400078e0011 */
[----:B------:R-:W-:Y:S01]  /*0610*/  @P4 IMAD.MOV.U32 R9, RZ, RZ, R18 ;  /* 0x000000ffff094224 */ /* 0x000fe200078e0012 */
[----:B------:R-:W-:Y:S02]  /*0620*/  @P5 MOV R9, R14 ;  /* 0x0000000e00095202 */ /* 0x000fe40000000f00 */
[----:B------:R-:W-:-:S03]  /*0630*/  SHF.L.W.U32.HI R13, R10, R8, R13 ;  /* 0x000000080a0d7219 */ /* 0x000fc60000010e0d */
[----:B------:R-:W-:-:S05]  /*0640*/  @P0 IMAD.MOV.U32 R9, RZ, RZ, R0 ;  /* 0x000000ffff090224 */ /* 0x000fca00078e0000 */
[----:B------:R-:W-:-:S07]  /*0650*/  SHF.L.W.U32.HI R10, R9, R8, R10 ;  /* 0x00000008090a7219 */ /* 0x000fce0000010e0a */
.L_x_20:
[----:B------:R-:W-:Y:S05]  /*0660*/  BSYNC.RECONVERGENT B1 ;  /* 0x0000000000017941 */ /* 0x000fea0003800200 */
.L_x_19:
[C-C-:B------:R-:W-:Y:S01]  /*0670*/  SHF.L.W.U32.HI R12, R10.reuse, 0x2, R13.reuse ;  /* 0x000000020a0c7819 */ /* 0x140fe20000010e0d */
[----:B------:R-:W-:Y:S01]  /*0680*/  IMAD.SHL.U32 R8, R10, 0x4, RZ ;  /* 0x000000040a087824 */ /* 0x000fe200078e00ff */
[----:B------:R-:W-:Y:S01]  /*0690*/  UMOV UR4, 0x54442d19 ;  /* 0x54442d1900047882 */ /* 0x000fe20000000000 */
[----:B------:R-:W-:Y:S01]  /*06a0*/  UMOV UR5, 0x3bf921fb ;  /* 0x3bf921fb00057882 */ /* 0x000fe20000000000 */
[----:B------:R-:W-:Y:S02]  /*06b0*/  SHF.R.S32.HI R9, RZ, 0x1f, R12 ;  /* 0x0000001fff097819 */ /* 0x000fe4000001140c */
[----:B------:R-:W-:Y:S02]  /*06c0*/  SHF.R.U32.HI R0, RZ, 0x1e, R13 ;  /* 0x0000001eff007819 */ /* 0x000fe4000001160d */
[C---:B------:R-:W-:Y:S02]  /*06d0*/  LOP3.LUT R8, R9.reuse, R8, RZ, 0x3c, !PT ;  /* 0x0000000809087212 */ /* 0x040fe400078e3cff */
[----:B------:R-:W-:-:S02]  /*06e0*/  LOP3.LUT R9, R9, R12, RZ, 0x3c, !PT ;  /* 0x0000000c09097212 */ /* 0x000fc400078e3cff */
[----:B------:R-:W-:Y:S02]  /*06f0*/  ISETP.GE.AND P0, PT, R3, RZ, PT ;  /* 0x000000ff0300720c */ /* 0x000fe40003f06270 */
[C---:B------:R-:W-:Y:S02]  /*0700*/  LEA.HI R0, R12.reuse, R0, RZ, 0x1 ;  /* 0x000000000c007211 */ /* 0x040fe400078f08ff */
[----:B------:R-:W0:Y:S01]  /*0710*/  I2F.F64.S64 R8, R8 ;  /* 0x0000000800087312 */ /* 0x000e220000301c00 */
[----:B------:R-:W-:Y:S02]  /*0720*/  LOP3.LUT R13, R12, R3, RZ, 0x3c, !PT ;  /* 0x000000030c0d7212 */ /* 0x000fe400078e3cff */
[----:B------:R-:W-:Y:S02]  /*0730*/  IMAD.MOV R12, RZ, RZ, -R0 ;  /* 0x000000ffff0c7224 */ /* 0x000fe400078e0a00 */
[----:B------:R-:W-:-:S04]  /*0740*/  ISETP.GE.AND P1, PT, R13, RZ, PT ;  /* 0x000000ff0d00720c */ /* 0x000fc80003f26270 */
[----:B------:R-:W-:Y:S01]  /*0750*/  @!P0 MOV R0, R12 ;  /* 0x0000000c00008202 */ /* 0x000fe20000000f00 */
[----:B0-----:R-:W-:-:S10]  /*0760*/  DMUL R10, R8, UR4 ;  /* 0x00000004080a7c28 */ /* 0x001fd40008000000 */
[----:B------:R-:W0:Y:S02]  /*0770*/  F2F.F32.F64 R10, R10 ;  /* 0x0000000a000a7310 */ /* 0x000e240000301000 */
[----:B0-----:R-:W-:-:S07]  /*0780*/  FSEL R12, -R10, R10, !P1 ;  /* 0x0000000a0a0c7208 */ /* 0x001fce0004800100 */
.L_x_17:
[----:B------:R-:W-:Y:S05]  /*0790*/  BSYNC.RECONVERGENT B0 ;  /* 0x0000000000007941 */ /* 0x000fea0003800200 */
.L_x_16:
[----:B------:R-:W-:Y:S02]  /*07a0*/  IMAD.MOV.U32 R13, RZ, RZ, 0x37cbac00 ;  /* 0x37cbac00ff0d7424 */ /* 0x000fe400078e00ff */
[----:B------:R-:W-:Y:S01]  /*07b0*/  FMUL R8, R12, R12 ;  /* 0x0000000c0c087220 */ /* 0x000fe20000400000 */
[C---:B------:R-:W-:Y:S01]  /*07c0*/  LOP3.LUT R10, R0.reuse, 0x1, RZ, 0xc0, !PT ;  /* 0x00000001000a7812 */ /* 0x040fe200078ec0ff */
[----:B------:R-:W-:Y:S01]  /*07d0*/  IMAD.MOV.U32 R11, RZ, RZ, 0x3d2aaabb ;  /* 0x3d2aaabbff0b7424 */ /* 0x000fe200078e00ff */
[----:B------:R-:W-:Y:S01]  /*07e0*/  LOP3.LUT P1, RZ, R0, 0x2, RZ, 0xc0, !PT ;  /* 0x0000000200ff7812 */ /* 0x000fe2000782c0ff */
[----:B------:R-:W-:Y:S01]  /*07f0*/  FFMA R9, R8, R13, -0.0013887860113754868507 ;  /* 0xbab607ed08097423 */ /* 0x000fe2000000000d */
[----:B------:R-:W-:Y:S01]  /*0800*/  ISETP.NE.U32.AND P0, PT, R10, 0x1, PT ;  /* 0x000000010a00780c */ /* 0x000fe20003f05070 */
[----:B------:R-:W-:Y:S01]  /*0810*/  IMAD.MOV.U32 R10, RZ, RZ, 0x3effffff ;  /* 0x3effffffff0a7424 */ /* 0x000fe200078e00ff */
[----:B------:R-:W-:Y:S01]  /*0820*/  FSETP.GE.AND P2, PT, |R3|, 105615, PT ;  /* 0x47ce47800300780b */ /* 0x000fe20003f46200 */
[----:B------:R-:W-:Y:S01]  /*0830*/  BSSY.RECONVERGENT B0, `(.L_x_21) ;  /* 0x000006d000007945 */ /* 0x000fe20003800200 */
[----:B------:R-:W-:-:S02]  /*0840*/  FSEL R9, R9, -0.00019574658654164522886, !P0 ;  /* 0xb94d415309097808 */ /* 0x000fc40004000000 */
[----:B------:R-:W-:Y:S02]  /*0850*/  FSEL R11, R11, 0.0083327032625675201416, !P0 ;  /* 0x3c0885e40b0b7808 */ /* 0x000fe40004000000 */
[----:B------:R-:W-:Y:S02]  /*0860*/  FSEL R0, R12, 1, P0 ;  /* 0x3f8000000c007808 */ /* 0x000fe40000000000 */
[----:B------:R-:W-:Y:S01]  /*0870*/  FSEL R10, -R10, -0.16666662693023681641, !P0 ;  /* 0xbe2aaaa80a0a7808 */ /* 0x000fe20004000100 */
[C---:B------:R-:W-:Y:S01]  /*0880*/  FFMA R11, R8.reuse, R9, R11 ;  /* 0x00000009080b7223 */ /* 0x040fe2000000000b */
[----:B------:R-:W-:Y:S01]  /*0890*/  MOV R19, R6 ;  /* 0x0000000600137202 */ /* 0x000fe20000000f00 */
[C---:B------:R-:W-:Y:S02]  /*08a0*/  FFMA R9, R8.reuse, R0, RZ ;  /* 0x0000000008097223 */ /* 0x040fe400000000ff */
[----:B------:R-:W-:Y:S01]  /*08b0*/  FFMA R10, R8, R11, R10 ;  /* 0x0000000b080a7223 */ /* 0x000fe2000000000a */
[----:B------:R-:W-:-:S03]  /*08c0*/  IMAD.MOV.U32 R8, RZ, RZ, R4 ;  /* 0x000000ffff087224 */ /* 0x000fc600078e0004 */
        /* <DEDUP_REMOVED lines=15> */
.L_x_23:
        /* <DEDUP_REMOVED lines=29> */
[----:B------:R-:W-:-:S04]  /*0b90*/  SHF.R.U32.HI R0, RZ, 0x5, R0 ;  /* 0x00000005ff007819 */ /* 0x000fc80000011600 */
[----:B------:R-:W-:-:S04]  /*0ba0*/  LEA R11, -R0, RZ, 0x2 ;  /* 0x000000ff000b7211 */ /* 0x000fc800078e11ff */
        /* <DEDUP_REMOVED lines=13> */
[----:B------:R-:W-:Y:S01]  /*0c80*/  @P1 IMAD.MOV.U32 R8, RZ, RZ, R16 ;  /* 0x000000ffff081224 */ /* 0x000fe200078e0010 */
[----:B------:R-:W-:Y:S01]  /*0c90*/  @P2 MOV R8, R17 ;  /* 0x0000001100082202 */ /* 0x000fe20000000f00 */
[----:B------:R-:W-:-:S02]  /*0ca0*/  @P1 IMAD.MOV.U32 R0, RZ, RZ, R17 ;  /* 0x000000ffff001224 */ /* 0x000fc400078e0011 */
[--C-:B------:R-:W-:Y:S02]  /*0cb0*/  @P2 IMAD.MOV.U32 R0, RZ, RZ, R18.reuse ;  /* 0x000000ffff002224 */ /* 0x100fe400078e0012 */
[----:B------:R-:W-:Y:S02]  /*0cc0*/  @P3 IMAD.MOV.U32 R8, RZ, RZ, R18 ;  /* 0x000000ffff083224 */ /* 0x000fe400078e0012 */
[----:B------:R-:W-:Y:S02]  /*0cd0*/  @P3 IMAD.MOV.U32 R0, RZ, RZ, R14 ;  /* 0x000000ffff003224 */ /* 0x000fe400078e000e */
[----:B------:R-:W-:Y:S01]  /*0ce0*/  @P4 MOV R8, R14 ;  /* 0x0000000e00084202 */ /* 0x000fe20000000f00 */
[--C-:B------:R-:W-:Y:S02]  /*0cf0*/  @P4 IMAD.MOV.U32 R0, RZ, RZ, R19.reuse ;  /* 0x000000ffff004224 */ /* 0x100fe400078e0013 */
[----:B------:R-:W-:Y:S01]  /*0d00*/  @P5 IMAD.MOV.U32 R8, RZ, RZ, R19 ;  /* 0x000000ffff085224 */ /* 0x000fe200078e0013 */
        /* <DEDUP_REMOVED lines=12> */
.L_x_25:
[----:B------:R-:W-:Y:S05]  /*0dd0*/  BSYNC.RECONVERGENT B1 ;  /* 0x0000000000017941 */ /* 0x000fea0003800200 */
.L_x_24:
        /* <DEDUP_REMOVED lines=18> */
.L_x_22:
[----:B------:R-:W-:Y:S05]  /*0f00*/  BSYNC.RECONVERGENT B0 ;  /* 0x0000000000007941 */ /* 0x000fea0003800200 */
.L_x_21:
[----:B------:R-:W-:Y:S01]  /*0f10*/  FMUL R9, R8, R8 ;  /* 0x0000000808097220 */ /* 0x000fe20000400000 */
[----:B------:R-:W-:Y:S01]  /*0f20*/  LOP3.LUT R0, R19, 0x1, RZ, 0xc0, !PT ;  /* 0x0000000113007812 */ /* 0x000fe200078ec0ff */
[----:B------:R-:W-:Y:S01]  /*0f30*/  IMAD.MOV.U32 R20, RZ, RZ, 0x3c0885e4 ;  /* 0x3c0885e4ff147424 */ /* 0x000fe200078e00ff */
[----:B------:R-:W-:Y:S01]  /*0f40*/  FSETP.GE.AND P2, PT, |R3|, 105615, PT ;  /* 0x47ce47800300780b */ /* 0x000fe20003f46200 */
[----:B------:R-:W-:Y:S01]  /*0f50*/  FFMA R13, R9, R13, -0.0013887860113754868507 ;  /* 0xbab607ed090d7423 */ /* 0x000fe2000000000d */
[----:B------:R-:W-:Y:S01]  /*0f60*/  ISETP.NE.U32.AND P0, PT, R0, 0x1, PT ;  /* 0x000000010000780c */ /* 0x000fe20003f05070 */
[----:B------:R-:W-:Y:S01]  /*0f70*/  VIADD R0, R19, 0x1 ;  /* 0x0000000113007836 */ /* 0x000fe20000000000 */
[----:B------:R-:W-:Y:S01]  /*0f80*/  BSSY.RECONVERGENT B0, `(.L_x_26) ;  /* 0x000006b000007945 */ /* 0x000fe20003800200 */
[----:B------:R-:W-:Y:S01]  /*0f90*/  IMAD.MOV.U32 R11, RZ, RZ, 0x3e2aaaa8 ;  /* 0x3e2aaaa8ff0b7424 */ /* 0x000fe200078e00ff */
        /* <DEDUP_REMOVED lines=9> */
[----:B------:R-:W-:Y:S01]  /*1030*/  @P1 FADD R9, RZ, -R9 ;  /* 0x80000009ff091221 */ /* 0x000fe20000000000 */
        /* <DEDUP_REMOVED lines=12> */
.L_x_28:
[----:B0-----:R-:W-:Y:S01]  /*1100*/  MOV R20, UR8 ;  /* 0x0000000800147c02 */ /* 0x001fe20008000f00 */
        /* <DEDUP_REMOVED lines=36> */
[----:B------:R-:W-:Y:S01]  /*1350*/  @P3 IMAD.MOV.U32 R0, RZ, RZ, R7 ;  /* 0x000000ffff003224 */ /* 0x000fe200078e0007 */
[C---:B------:R-:W-:Y:S01]  /*1360*/  ISETP.EQ.AND P3, PT, R8.reuse, -0x4, PT ;  /* 0xfffffffc0800780c */ /* 0x040fe20003f62270 */
[--C-:B------:R-:W-:Y:S01]  /*1370*/  @P4 IMAD.MOV.U32 R0, RZ, RZ, R15.reuse ;  /* 0x000000ffff004224 */ /* 0x100fe200078e000f */
[----:B------:R-:W-:Y:S01]  /*1380*/  @P4 MOV R4, R7 ;  /* 0x0000000700044202 */ /* 0x000fe20000000f00 */
[----:B------:R-:W-:Y:S01]  /*1390*/  @P2 IMAD.MOV.U32 R4, RZ, RZ, R15 ;  /* 0x000000ffff042224 */ /* 0x000fe200078e000f */
[----:B------:R-:W-:Y:S01]  /*13a0*/  ISETP.EQ.AND P4, PT, R8, 0x4, PT ;  /* 0x000000040800780c */ /* 0x000fe20003f82270 */
[----:B------:R-:W-:Y:S01]  /*13b0*/  @P2 IMAD.MOV.U32 R0, RZ, RZ, R16 ;  /* 0x000000ffff002224 */ /* 0x000fe200078e0010 */
[----:B------:R-:W-:Y:S01]  /*13c0*/  @P1 MOV R4, R16 ;  /* 0x0000001000041202 */ /* 0x000fe20000000f00 */
[--C-:B------:R-:W-:Y:S02]  /*13d0*/  @P1 IMAD.MOV.U32 R0, RZ, RZ, R17.reuse ;  /* 0x000000ffff001224 */ /* 0x100fe400078e0011 */
[----:B------:R-:W-:-:S02]  /*13e0*/  @P0 IMAD.MOV.U32 R4, RZ, RZ, R17 ;  /* 0x000000ffff040224 */ /* 0x000fc400078e0011 */
[----:B------:R-:W-:Y:S02]  /*13f0*/  @P0 IMAD.MOV.U32 R0, RZ, RZ, R18 ;  /* 0x000000ffff000224 */ /* 0x000fe400078e0012 */
[----:B------:R-:W-:Y:S01]  /*1400*/  @P3 MOV R4, R18 ;  /* 0x0000001200043202 */ /* 0x000fe20000000f00 */
[--C-:B------:R-:W-:Y:S02]  /*1410*/  @P3 IMAD.MOV.U32 R0, RZ, RZ, R14.reuse ;  /* 0x000000ffff003224 */ /* 0x100fe400078e000e */
[----:B------:R-:W-:Y:S01]  /*1420*/  @P5 IMAD.MOV.U32 R4, RZ, RZ, R14 ;  /* 0x000000ffff045224 */ /* 0x000fe200078e000e */
[----:B------:R-:W-:Y:S01]  /*1430*/  @P4 MOV R4, R13 ;  /* 0x0000000d00044202 */ /* 0x000fe20000000f00 */
[----:B------:R-:W-:Y:S01]  /*1440*/  @P5 IMAD.MOV.U32 R0, RZ, RZ, R13 ;  /* 0x000000ffff005224 */ /* 0x000fe200078e000d */
[----:B------:R-:W-:Y:S06]  /*1450*/  @!P6 BRA `(.L_x_30) ;  /* 0x000000000028e947 */ /* 0x000fec0003800000 */
[----:B------:R-:W-:Y:S01]  /*1460*/  @P1 IMAD.MOV.U32 R7, RZ, RZ, R15 ;  /* 0x000000ffff071224 */ /* 0x000fe200078e000f */
[----:B------:R-:W-:Y:S01]  /*1470*/  LOP3.LUT R11, R6, 0x1f, RZ, 0xc0, !PT ;  /* 0x0000001f060b7812 */ /* 0x000fe200078ec0ff */
[----:B------:R-:W-:Y:S01]  /*1480*/  @P0 IMAD.MOV.U32 R7, RZ, RZ, R16 ;  /* 0x000000ffff070224 */ /* 0x000fe200078e0010 */
[----:B------:R-:W-:Y:S01]  /*1490*/  ISETP.EQ.AND P0, PT, R8, 0x8, PT ;  /* 0x000000080800780c */ /* 0x000fe20003f02270 */
[----:B------:R-:W-:Y:S01]  /*14a0*/  @P3 IMAD.MOV.U32 R7, RZ, RZ, R17 ;  /* 0x000000ffff073224 */ /* 0x000fe200078e0011 */
[----:B------:R-:W-:Y:S01]  /*14b0*/  @P5 MOV R7, R18 ;  /* 0x0000001200075202 */ /* 0x000fe20000000f00 */
[----:B------:R-:W-:Y:S01]  /*14c0*/  @P4 IMAD.MOV.U32 R7, RZ, RZ, R14 ;  /* 0x000000ffff074224 */ /* 0x000fe200078e000e */
[----:B------:R-:W-:-:S09]  /*14d0*/  SHF.L.W.U32.HI R0, R4, R11, R0 ;  /* 0x0000000b04007219 */ /* 0x000fd20000010e00 */
[----:B------:R-:W-:-:S05]  /*14e0*/  @P0 IMAD.MOV.U32 R7, RZ, RZ, R13 ;  /* 0x000000ffff070224 */ /* 0x000fca00078e000d */
[----:B------:R-:W-:-:S07]  /*14f0*/  SHF.L.W.U32.HI R4, R7, R11, R4 ;  /* 0x0000000b07047219 */ /* 0x000fce0000010e04 */
.L_x_30:
[----:B------:R-:W-:Y:S05]  /*1500*/  BSYNC.RECONVERGENT B1 ;  /* 0x0000000000017941 */ /* 0x000fea0003800200 */
.L_x_29:
        /* <DEDUP_REMOVED lines=9> */
[----:B------:R-:W0:Y:S01]  /*15a0*/  I2F.F64.S64 R6, R14 ;  /* 0x0000000e00067312 */ /* 0x000e220000301c00 */
[----:B------:R-:W-:-:S04]  /*15b0*/  LOP3.LUT R4, R8, R3, RZ, 0x3c, !PT ;  /* 0x0000000308047212 */ /* 0x000fc800078e3cff */
[----:B------:R-:W-:Y:S01]  /*15c0*/  ISETP.GE.AND P0, PT, R4, RZ, PT ;  /* 0x000000ff0400720c */ /* 0x000fe20003f06270 */
[----:B0-----:R-:W-:Y:S01]  /*15d0*/  DMUL R10, R6, UR4 ;  /* 0x00000004060a7c28 */ /* 0x001fe20008000000 */
[----:B------:R-:W-:-:S04]  /*15e0*/  LEA.HI R6, R8, R0, RZ, 0x1 ;  /* 0x0000000008067211 */ /* 0x000fc800078f08ff */
[----:B------:R-:W-:-:S05]  /*15f0*/  IADD3 R0, PT, PT, -R6, RZ, RZ ;  /* 0x000000ff06007210 */ /* 0x000fca0007ffe1ff */
[----:B------:R-:W0:Y:S01]  /*1600*/  F2F.F32.F64 R10, R10 ;  /* 0x0000000a000a7310 */ /* 0x000e220000301000 */
[----:B------:R-:W-:Y:S01]  /*1610*/  @!P1 IMAD.MOV.U32 R6, RZ, RZ, R0 ;  /* 0x000000ffff069224 */ /* 0x000fe200078e0000 */
[----:B0-----:R-:W-:-:S07]  /*1620*/  FSEL R4, -R10, R10, !P0 ;  /* 0x0000000a0a047208 */ /* 0x001fce0004000100 */
.L_x_27:
[----:B------:R-:W-:Y:S05]  /*1630*/  BSYNC.RECONVERGENT B0 ;  /* 0x0000000000007941 */ /* 0x000fea0003800200 */
.L_x_26:
[----:B------:R-:W-:Y:S01]  /*1640*/  IMAD.MOV.U32 R10, RZ, RZ, R4 ;  /* 0x000000ffff0a7224 */ /* 0x000fe200078e0004 */
[----:B------:R-:W-:Y:S01]  /*1650*/  MOV R7, 0x3c190000 ;  /* 0x3c19000000077802 */ /* 0x000fe20000000f00 */
[----:B------:R-:W-:Y:S01]  /*1660*/  IMAD.MOV.U32 R4, RZ, RZ, 0x3bbb989d ;  /* 0x3bbb989dff047424 */ /* 0x000fe200078e00ff */
[----:B------:R-:W-:Y:S01]  /*1670*/  LOP3.LUT R6, R6, 0x1, RZ, 0xc0, !PT ;  /* 0x0000000106067812 */ /* 0x000fe200078ec0ff */
[C---:B------:R-:W-:Y:S01]  /*1680*/  FMUL R0, R10.reuse, R10 ;  /* 0x0000000a0a007220 */ /* 0x040fe20000400000 */
[----:B------:R-:W-:Y:S02]  /*1690*/  IMAD.MOV.U32 R11, RZ, RZ, 0x437c0000 ;  /* 0x437c0000ff0b7424 */ /* 0x000fe400078e00ff */
[----:B------:R-:W-:Y:S01]  /*16a0*/  FFMA.SAT R4, R3, -R4, 0.5 ;  /* 0x3f00000003047423 */ /* 0x000fe20000002804 */
[----:B------:R-:W-:Y:S01]  /*16b0*/  FSETP.NEU.AND P0, PT, |R10|, 0.00049096695147454738617, PT ;  /* 0x3a00b43c0a00780b */ /* 0x000fe20003f0d200 */
[----:B------:R-:W-:Y:S01]  /*16c0*/  FFMA R7, R0, R7, 0.003265380859375 ;  /* 0x3b56000000077423 */ /* 0x000fe20000000007 */
[----:B------:R-:W-:Y:S01]  /*16d0*/  ISETP.NE.U32.AND P1, PT, R6, 0x1, PT ;  /* 0x000000010600780c */ /* 0x000fe20003f25070 */
[----:B------:R-:W-:Y:S01]  /*16e0*/  FFMA.RM R4, R4, R11, 12582913 ;  /* 0x4b40000104047423 */ /* 0x000fe2000000400b */
[----:B------:R-:W-:Y:S01]  /*16f0*/  FMUL R9, R12, R9 ;  /* 0x000000090c097220 */ /* 0x000fe20000400000 */
[----:B------:R-:W-:Y:S01]  /*1700*/  FFMA R7, R0, R7, 0.0242919921875 ;  /* 0x3cc7000000077423 */ /* 0x000fe20000000007 */
[----:B------:R-:W-:Y:S01]  /*1710*/  BSSY.RECONVERGENT B0, `(.L_x_31) ;  /* 0x000001e000007945 */ /* 0x000fe20003800200 */
[C---:B------:R-:W-:Y:S01]  /*1720*/  FADD R8, R4.reuse, -12583039 ;  /* 0xcb40007f04087421 */ /* 0x040fe20000000000 */
[----:B------:R-:W-:-:S02]  /*1730*/  IMAD.SHL.U32 R4, R4, 0x800000, RZ ;  /* 0x0080000004047824 */ /* 0x000fc400078e00ff */
[----:B------:R-:W-:Y:S01]  /*1740*/  FFMA R7, R0, R7, 0.053466796875 ;  /* 0x3d5b000000077423 */ /* 0x000fe20000000007 */
[----:B------:R-:W-:-:S03]  /*1750*/  FFMA R8, R3, -1.4426950216293334961, -R8 ;  /* 0xbfb8aa3b03087823 */ /* 0x000fc60000000808 */
[----:B------:R-:W-:Y:S01]  /*1760*/  FFMA R7, R0, R7, 0.13337790966033935547 ;  /* 0x3e08943800077423 */ /* 0x000fe20000000007 */
[----:B------:R-:W-:-:S03]  /*1770*/  FFMA R8, R3, -1.925963033500011079e-08, R8 ;  /* 0xb2a5706003087823 */ /* 0x000fc60000000008 */
[C---:B------:R-:W-:Y:S01]  /*1780*/  FFMA R7, R0.reuse, R7, 0.33333230018615722656 ;  /* 0x3eaaaa8800077423 */ /* 0x040fe20000000007 */
[----:B------:R-:W-:Y:S01]  /*1790*/  FMUL R0, R0, R10 ;  /* 0x0000000a00007220 */ /* 0x000fe20000400000 */
[----:B------:R-:W0:Y:S03]  /*17a0*/  MUFU.EX2 R3, R8 ;  /* 0x0000000800037308 */ /* 0x000e260000000800 */
[----:B------:R-:W-:-:S06]  /*17b0*/  @P0 FFMA R10, R7, R0, R10 ;  /* 0x00000000070a0223 */ /* 0x000fcc000000000a */
[----:B------:R-:W1:Y:S01]  /*17c0*/  @!P1 MUFU.RCP R10, -R10 ;  /* 0x8000000a000a9308 */ /* 0x000e620000001000 */
[----:B0-----:R-:W-:Y:S01]  /*17d0*/  FMUL R3, R4, R3 ;  /* 0x0000000304037220 */ /* 0x001fe20000400000 */
[----:B-1----:R-:W-:-:S04]  /*17e0*/  FADD R0, R9, R10 ;  /* 0x0000000a09007221 */ /* 0x002fc80000000000 */
[----:B------:R-:W-:-:S04]  /*17f0*/  FMUL R7, R0, R3 ;  /* 0x0000000300077220 */ /* 0x000fc80000400000 */
[----:B------:R-:W-:Y:S01]  /*1800*/  FADD R4, |R7|, -RZ ;  /* 0x800000ff07047221 */ /* 0x000fe20000000200 */
[----:B------:R0:W1:Y:S01]  /*1810*/  MUFU.RSQ R6, |R7| ;  /* 0x4000000700067308 */ /* 0x0000620000001400 */
[----:B------:R-:W-:Y:S02]  /*1820*/  FFMA R12, R5, R12, R7 ;  /* 0x0000000c050c7223 */ /* 0x000fe40000000007 */
[----:B------:R-:W-:Y:S02]  /*1830*/  VIADD R3, R4, 0xf3000000 ;  /* 0xf300000004037836 */ /* 0x000fe40000000000 */
[----:B------:R-:W-:-:S03]  /*1840*/  FFMA R9, R9, R0, R12 ;  /* 0x0000000009097223 */ /* 0x000fc6000000000c */
[----:B------:R-:W-:-:S13]  /*1850*/  ISETP.GT.U32.AND P0, PT, R3, 0x727fffff, PT ;  /* 0x727fffff0300780c */ /* 0x000fda0003f04070 */
[----:B01----:R-:W-:Y:S05]  /*1860*/  @!P0 BRA `(.L_x_32) ;  /* 0x0000000000108947 */ /* 0x003fea0003800000 */
[----:B------:R-:W-:-:S07]  /*1870*/  MOV R8, 0x1890 ;  /* 0x0000189000087802 */ /* 0x000fce0000000f00 */
[----:B------:R-:W-:Y:S05]  /*1880*/  CALL.REL.NOINC `($__internal_0_$__cuda_sm20_sqrt_rn_f32_slowpath) ;  /* 0x0000000000307944 */ /* 0x000fea0003c00000 */
[----:B------:R-:W-:Y:S01]  /*1890*/  MOV R0, R3 ;  /* 0x0000000300007202 */ /* 0x000fe20000000f00 */
[----:B------:R-:W-:Y:S06]  /*18a0*/  BRA `(.L_x_33) ;  /* 0x0000000000107947 */ /* 0x000fec0003800000 */
.L_x_32:
[----:B------:R-:W-:Y:S01]  /*18b0*/  FMUL.FTZ R0, |R7|, R6 ;  /* 0x0000000607007220 */ /* 0x000fe20000410200 */
[----:B------:R-:W-:-:S03]  /*18c0*/  FMUL.FTZ R4, R6, 0.5 ;  /* 0x3f00000006047820 */ /* 0x000fc60000410000 */
[----:B------:R-:W-:-:S04]  /*18d0*/  FFMA R3, -R0, R0, |R7| ;  /* 0x0000000000037223 */ /* 0x000fc80000000507 */
[----:B------:R-:W-:-:S07]  /*18e0*/  FFMA R0, R3, R4, R0 ;  /* 0x0000000403007223 */ /* 0x000fce0000000000 */
.L_x_33:
[----:B------:R-:W-:Y:S05]  /*18f0*/  BSYNC.RECONVERGENT B0 ;  /* 0x0000000000007941 */ /* 0x000fea0003800200 */
.L_x_31:
[----:B------:R-:W0:Y:S01]  /*1900*/  LDC.64 R4, c[0x0][0x388] ;  /* 0x0000e200ff047b82 */ /* 0x000e220000000a00 */
[----:B------:R-:W-:Y:S01]  /*1910*/  FADD R7, R9, R0 ;  /* 0x0000000009077221 */ /* 0x000fe20000000000 */
[----:B0-----:R-:W-:-:S05]  /*1920*/  IMAD.WIDE R2, R2, 0x4, R4 ;  /* 0x0000000402027825 */ /* 0x001fca00078e0204 */
[----:B------:R-:W-:Y:S01]  /*1930*/  STG.E desc[UR6][R2.64], R7 ;  /* 0x0000000702007986 */ /* 0x000fe2000c101906 */
[----:B------:R-:W-:Y:S05]  /*1940*/  EXIT ;  /* 0x000000000000794d */ /* 0x000fea0003800000 */
        .weak           $__internal_0_$__cuda_sm20_sqrt_rn_f32_slowpath
        .type           $__internal_0_$__cuda_sm20_sqrt_rn_f32_slowpath,@function
        .size           $__internal_0_$__cuda_sm20_sqrt_rn_f32_slowpath,(.L_x_66 - $__internal_0_$__cuda_sm20_sqrt_rn_f32_slowpath)
$__internal_0_$__cuda_sm20_sqrt_rn_f32_slowpath:
[----:B------:R-:W-:-:S13]  /*1950*/  LOP3.LUT P0, RZ, R4, 0x7fffffff, RZ, 0xc0, !PT ;  /* 0x7fffffff04ff7812 */ /* 0x000fda000780c0ff */
[----:B------:R-:W-:Y:S01]  /*1960*/  @!P0 IMAD.MOV.U32 R3, RZ, RZ, R4 ;  /* 0x000000ffff038224 */ /* 0x000fe200078e0004 */
[----:B------:R-:W-:Y:S06]  /*1970*/  @!P0 BRA `(.L_x_34) ;  /* 0x0000000000448947 */ /* 0x000fec0003800000 */
[----:B------:R-:W-:Y:S01]  /*1980*/  FSETP.GEU.FTZ.AND P0, PT, R4, RZ, PT ;  /* 0x000000ff0400720b */ /* 0x000fe20003f1e000 */
[----:B------:R-:W-:-:S12]  /*1990*/  IMAD.MOV.U32 R0, RZ, RZ, R4 ;  /* 0x000000ffff007224 */ /* 0x000fd800078e0004 */
[----:B------:R-:W-:Y:S01]  /*19a0*/  @!P0 IMAD.MOV.U32 R3, RZ, RZ, 0x7fffffff ;  /* 0x7fffffffff038424 */ /* 0x000fe200078e00ff */
[----:B------:R-:W-:Y:S06]  /*19b0*/  @!P0 BRA `(.L_x_34) ;  /* 0x0000000000348947 */ /* 0x000fec0003800000 */
[----:B------:R-:W-:-:S13]  /*19c0*/  FSETP.GTU.FTZ.AND P0, PT, |R0|, +INF , PT ;  /* 0x7f8000000000780b */ /* 0x000fda0003f1c200 */
[----:B------:R-:W-:Y:S01]  /*19d0*/  @P0 FADD.FTZ R3, R0, 1 ;  /* 0x3f80000000030421 */ /* 0x000fe20000010000 */
[----:B------:R-:W-:Y:S06]  /*19e0*/  @P0 BRA `(.L_x_34) ;  /* 0x0000000000280947 */ /* 0x000fec0003800000 */
[----:B------:R-:W-:-:S13]  /*19f0*/  FSETP.NEU.FTZ.AND P0, PT, |R0|, +INF , PT ;  /* 0x7f8000000000780b */ /* 0x000fda0003f1d200 */
[----:B------:R-:W-:-:S04]  /*1a00*/  @P0 FFMA R4, R0, 1.84467440737095516160e+19, RZ ;  /* 0x5f80000000040823 */ /* 0x000fc800000000ff */
[----:B------:R-:W0:Y:S02]  /*1a10*/  @P0 MUFU.RSQ R3, R4 ;  /* 0x0000000400030308 */ /* 0x000e240000001400 */
[----:B0-----:R-:W-:Y:S01]  /*1a20*/  @P0 FMUL.FTZ R5, R4, R3 ;  /* 0x0000000304050220 */ /* 0x001fe20000410000 */
[----:B------:R-:W-:Y:S01]  /*1a30*/  @P0 FMUL.FTZ R7, R3, 0.5 ;  /* 0x3f00000003070820 */ /* 0x000fe20000410000 */
[----:B------:R-:W-:Y:S02]  /*1a40*/  @!P0 MOV R3, R0 ;  /* 0x0000000000038202 */ /* 0x000fe40000000f00 */
[----:B------:R-:W-:-:S04]  /*1a50*/  @P0 FADD.FTZ R6, -R5, -RZ ;  /* 0x800000ff05060221 */ /* 0x000fc80000010100 */
[----:B------:R-:W-:-:S04]  /*1a60*/  @P0 FFMA R6, R5, R6, R4 ;  /* 0x0000000605060223 */ /* 0x000fc80000000004 */
[----:B------:R-:W-:-:S04]  /*1a70*/  @P0 FFMA R6, R6, R7, R5 ;  /* 0x0000000706060223 */ /* 0x000fc80000000005 */
[----:B------:R-:W-:-:S07]  /*1a80*/  @P0 FMUL.FTZ R3, R6, 2.3283064365386962891e-10 ;  /* 0x2f80000006030820 */ /* 0x000fce0000410000 */
.L_x_34:
[----:B------:R-:W-:Y:S02]  /*1a90*/  IMAD.MOV.U32 R4, RZ, RZ, R8 ;  /* 0x000000ffff047224 */ /* 0x000fe400078e0008 */
[----:B------:R-:W-:-:S04]  /*1aa0*/  IMAD.MOV.U32 R5, RZ, RZ, 0x0 ;  /* 0x00000000ff057424 */ /* 0x000fc800078e00ff */
[----:B------:R-:W-:Y:S05]  /*1ab0*/  RET.REL.NODEC R4 `(_Z34register_memory_computation_kernelPfS_i) ;  /* 0xffffffe404507950 */ /* 0x000fea0003c3ffff */
.L_x_35:
        /* <DEDUP_REMOVED lines=12> */
.L_x_66:


//--------------------- .text._Z34constant_memory_coefficient_kernelPfS_i --------------------------
	.section	.text._Z34constant_memory_coefficient_kernelPfS_i,"ax",@progbits
	.align	128
        .global         _Z34constant_memory_coefficient_kernelPfS_i
        .type           _Z34constant_memory_coefficient_kernelPfS_i,@function
        .size           _Z34constant_memory_coefficient_kernelPfS_i,(.L_x_69 - _Z34constant_memory_coefficient_kernelPfS_i)
        .other          _Z34constant_memory_coefficient_kernelPfS_i,@"STO_CUDA_ENTRY STV_DEFAULT"
_Z34constant_memory_coefficient_kernelPfS_i:
.text._Z34constant_memory_coefficient_kernelPfS_i:
        /* <DEDUP_REMOVED lines=10> */
[----:B------:R-:W2:Y:S06]  /*00a0*/  LDCU.128 UR8, c[0x3][URZ] ;  /* 0x00c00000ff0877ac */ /* 0x000eac0008000c00 */
[----:B------:R-:W3:Y:S01]  /*00b0*/  LDC.64 R4, c[0x0][0x388] ;  /* 0x0000e200ff047b82 */ /* 0x000ee20000000a00 */
[----:B0-----:R-:W-:-:S06]  /*00c0*/  IMAD.WIDE R2, R7, 0x4, R2 ;  /* 0x0000000407027825 */ /* 0x001fcc00078e0202 */
[----:B-1----:R-:W2:Y:S01]  /*00d0*/  LDG.E R2, desc[UR4][R2.64] ;  /* 0x0000000402027981 */ /* 0x002ea2000c1e1900 */
[----:B---3--:R-:W-:-:S04]  /*00e0*/  IMAD.WIDE R4, R7, 0x4, R4 ;  /* 0x0000000407047825 */ /* 0x008fc800078e0204 */
[C---:B--2---:R-:W-:Y:S01]  /*00f0*/  FMUL R9, R2.reuse, UR8 ;  /* 0x0000000802097c20 */ /* 0x044fe20008400000 */
[----:B------:R-:W-:-:S03]  /*0100*/  FMUL R11, R2, UR9 ;  /* 0x00000009020b7c20 */ /* 0x000fc60008400000 */
[C---:B------:R-:W-:Y:S01]  /*0110*/  FMUL R9, R2.reuse, R9 ;  /* 0x0000000902097220 */ /* 0x040fe20000400000 */
[----:B------:R-:W-:-:S04]  /*0120*/  FMUL R11, R2, R11 ;  /* 0x0000000b020b7220 */ /* 0x000fc80000400000 */
[----:B------:R-:W-:-:S04]  /*0130*/  FFMA R9, R2, R9, R11 ;  /* 0x0000000902097223 */ /* 0x000fc8000000000b */
[----:B------:R-:W-:-:S04]  /*0140*/  FFMA R9, R2, UR10, R9 ;  /* 0x0000000a02097c23 */ /* 0x000fc80008000009 */
[----:B------:R-:W-:-:S05]  /*0150*/  FADD R9, R9, UR11 ;  /* 0x0000000b09097e21 */ /* 0x000fca0008000000 */
[----:B------:R-:W-:Y:S01]  /*0160*/  STG.E desc[UR4][R4.64], R9 ;  /* 0x0000000904007986 */ /* 0x000fe2000c101904 */
[----:B------:R-:W-:Y:S05]  /*0170*/  EXIT ;  /* 0x000000000000794d */ /* 0x000fea0003800000 */
.L_x_36:
        /* <DEDUP_REMOVED lines=16> */
.L_x_69:


//--------------------- .text._Z29constant_memory_lookup_kernelPfS_i --------------------------
	.section	.text._Z29constant_memory_lookup_kernelPfS_i,"ax",@progbits
	.align	128
        .global         _Z29constant_memory_lookup_kernelPfS_i
        .type           _Z29constant_memory_lookup_kernelPfS_i,@function
        .size           _Z29constant_memory_lookup_kernelPfS_i,(.L_x_70 - _Z29constant_memory_lookup_kernelPfS_i)
        .other          _Z29constant_memory_lookup_kernelPfS_i,@"STO_CUDA_ENTRY STV_DEFAULT"
_Z29constant_memory_lookup_kernelPfS_i:
.text._Z29constant_memory_lookup_kernelPfS_i:
        /* <DEDUP_REMOVED lines=13> */
[C---:B--2---:R-:W-:Y:S01]  /*00d0*/  FMUL R0, R3.reuse, 16 ;  /* 0x4180000003007820 */ /* 0x044fe20000400000 */
[----:B------:R-:W-:-:S05]  /*00e0*/  FSETP.GE.AND P0, PT, |R3|, 105615, PT ;  /* 0x47ce47800300780b */ /* 0x000fca0003f06200 */
[----:B------:R-:W0:Y:S02]  /*00f0*/  F2I.TRUNC.NTZ R0, R0 ;  /* 0x0000000000007305 */ /* 0x000e24000020f100 */
[----:B0-----:R-:W-:-:S04]  /*0100*/  SHF.R.S32.HI R5, RZ, 0x1f, R0 ;  /* 0x0000001fff057819 */ /* 0x001fc80000011400 */
[----:B------:R-:W-:-:S04]  /*0110*/  LEA.HI R5, R5, R0, RZ, 0x4 ;  /* 0x0000000005057211 */ /* 0x000fc800078f20ff */
[----:B------:R-:W-:-:S05]  /*0120*/  LOP3.LUT R5, R5, 0xfffffff0, RZ, 0xc0, !PT ;  /* 0xfffffff005057812 */ /* 0x000fca00078ec0ff */
[----:B------:R-:W-:-:S04]  /*0130*/  IMAD.IADD R5, R0, 0x1, -R5 ;  /* 0x0000000100057824 */ /* 0x000fc800078e0a05 */
[----:B------:R-:W-:Y:S02]  /*0140*/  IMAD.SHL.U32 R4, R5, 0x4, RZ ;  /* 0x0000000405047824 */ /* 0x000fe400078e00ff */
[----:B------:R-:W-:-:S04]  /*0150*/  FMUL R5, R3, 0.63661974668502807617 ;  /* 0x3f22f98303057820 */ /* 0x000fc80000400000 */
[----:B------:R-:W0:Y:S02]  /*0160*/  LDC R4, c[0x3][R4] ;  /* 0x00c0000004047b82 */ /* 0x000e240000000800 */
[----:B------:R-:W1:Y:S02]  /*0170*/  F2I.NTZ R5, R5 ;  /* 0x0000000500057305 */ /* 0x000e640000203100 */
[----:B-1----:R-:W-:-:S05]  /*0180*/  I2FP.F32.S32 R6, R5 ;  /* 0x0000000500067245 */ /* 0x002fca0000201400 */
[----:B------:R-:W-:-:S04]  /*0190*/  FFMA R7, R6, -1.5707962512969970703, R3 ;  /* 0xbfc90fda06077823 */ /* 0x000fc80000000003 */
[----:B------:R-:W-:-:S04]  /*01a0*/  FFMA R7, R6, -7.5497894158615963534e-08, R7 ;  /* 0xb3a2216806077823 */ /* 0x000fc80000000007 */
[----:B------:R-:W-:Y:S01]  /*01b0*/  FFMA R0, R6, -5.3903029534742383927e-15, R7 ;  /* 0xa7c234c506007823 */ /* 0x000fe20000000007 */
        /* <DEDUP_REMOVED lines=8> */
[----:B------:R-:W1:Y:S01]  /*0240*/  LDCU.64 UR8, c[0x4][URZ] ;  /* 0x01000000ff0877ac */ /* 0x000e620008000a00 */
[----:B------:R-:W-:Y:S01]  /*0250*/  LOP3.LUT R5, R5, 0x80000000, RZ, 0xfc, !PT ;  /* 0x8000000005057812 */ /* 0x000fe200078efcff */
[----:B------:R-:W-:Y:S01]  /*0260*/  UMOV UR5, URZ ;  /* 0x000000ff00057c82 */ /* 0x000fe20008000000 */
[----:B------:R-:W-:-:S05]  /*0270*/  UMOV UR4, URZ ;  /* 0x000000ff00047c82 */ /* 0x000fca0008000000 */
.L_x_39:
[----:B-1----:R-:W-:Y:S02]  /*0280*/  IMAD.U32 R8, RZ, RZ, UR8 ;  /* 0x00000008ff087e24 */ /* 0x002fe4000f8e00ff */
        /* <DEDUP_REMOVED lines=11> */
[C---:B------:R-:W-:Y:S01]  /*0340*/  ISETP.EQ.AND P5, PT, R10.reuse, 0x14, PT ;  /* 0x000000140a00780c */ /* 0x040fe20003fa2270 */
[----:B------:R-:W-:Y:S02]  /*0350*/  VIADD R10, R10, 0x4 ;  /* 0x000000040a0a7836 */ /* 0x000fe40000000000 */
        /* <DEDUP_REMOVED lines=25> */
[----:B------:R-:W-:Y:S02]  /*04f0*/  @P4 IMAD.MOV.U32 R7, RZ, RZ, R11 ;  /* 0x000000ffff074224 */ /* 0x000fe400078e000b */
[--C-:B------:R-:W-:Y:S01]  /*0500*/  @P4 IMAD.MOV.U32 R6, RZ, RZ, R12.reuse ;  /* 0x000000ffff064224 */ /* 0x100fe200078e000c */
[----:B------:R-:W-:Y:S01]  /*0510*/  ISETP.EQ.AND P4, PT, R8, 0x4, PT ;  /* 0x000000040800780c */ /* 0x000fe20003f82270 */
[----:B------:R-:W-:Y:S01]  /*0520*/  @P2 IMAD.MOV.U32 R7, RZ, RZ, R12 ;  /* 0x000000ffff072224 */ /* 0x000fe200078e000c */
[----:B------:R-:W-:Y:S01]  /*0530*/  @P2 MOV R6, R13 ;  /* 0x0000000d00062202 */ /* 0x000fe20000000f00 */
[----:B------:R-:W-:Y:S02]  /*0540*/  @P1 IMAD.MOV.U32 R6, RZ, RZ, R14 ;  /* 0x000000ffff061224 */ /* 0x000fe400078e000e */
[----:B------:R-:W-:-:S02]  /*0550*/  @P0 IMAD.MOV.U32 R6, RZ, RZ, R15 ;  /* 0x000000ffff060224 */ /* 0x000fc400078e000f */
[----:B------:R-:W-:Y:S02]  /*0560*/  @P1 IMAD.MOV.U32 R7, RZ, RZ, R13 ;  /* 0x000000ffff071224 */ /* 0x000fe400078e000d */
[----:B------:R-:W-:Y:S02]  /*0570*/  @P3 IMAD.MOV.U32 R6, RZ, RZ, R16 ;  /* 0x000000ffff063224 */ /* 0x000fe400078e0010 */
[----:B------:R-:W-:Y:S02]  /*0580*/  @P5 IMAD.MOV.U32 R6, RZ, RZ, R0 ;  /* 0x000000ffff065224 */ /* 0x000fe400078e0000 */
[----:B------:R-:W-:Y:S01]  /*0590*/  @P0 IMAD.MOV.U32 R7, RZ, RZ, R14 ;  /* 0x000000ffff070224 */ /* 0x000fe200078e000e */
[----:B------:R-:W-:Y:S01]  /*05a0*/  @P3 MOV R7, R15 ;  /* 0x0000000f00073202 */ /* 0x000fe20000000f00 */
[----:B------:R-:W-:Y:S01]  /*05b0*/  @P5 IMAD.MOV.U32 R7, RZ, RZ, R16 ;  /* 0x000000ffff075224 */ /* 0x000fe200078e0010 */
[----:B------:R-:W-:Y:S01]  /*05c0*/  MOV R10, R6 ;  /* 0x00000006000a7202 */ /* 0x000fe20000000f00 */
[----:B------:R-:W-:Y:S01]  /*05d0*/  @P4 IMAD.MOV.U32 R7, RZ, RZ, R0 ;  /* 0x000000ffff074224 */ /* 0x000fe200078e0000 */
[----:B------:R-:W-:Y:S06]  /*05e0*/  @!P6 BRA `(.L_x_41) ;  /* 0x00000000002ce947 */ /* 0x000fec0003800000 */
[----:B------:R-:W-:Y:S01]  /*05f0*/  @P2 IMAD.MOV.U32 R6, RZ, RZ, R11 ;  /* 0x000000ffff062224 */ /* 0x000fe200078e000b */
[----:B------:R-:W-:Y:S01]  /*0600*/  LOP3.LUT R5, R5, 0x1f, RZ, 0xc0, !PT ;  /* 0x0000001f05057812 */ /* 0x000fe200078ec0ff */
[----:B------:R-:W-:Y:S02]  /*0610*/  @P1 IMAD.MOV.U32 R6, RZ, RZ, R12 ;  /* 0x000000ffff061224 */ /* 0x000fe400078e000c */
        /* <DEDUP_REMOVED lines=8> */
.L_x_41:
[----:B------:R-:W-:Y:S05]  /*06a0*/  BSYNC.RECONVERGENT B1 ;  /* 0x0000000000017941 */ /* 0x000fea0003800200 */
.L_x_40:
        /* <DEDUP_REMOVED lines=9> */
[----:B------:R-:W1:Y:S01]  /*0740*/  I2F.F64.S64 R6, R8 ;  /* 0x0000000800067312 */ /* 0x000e620000301c00 */
[C---:B------:R-:W-:Y:S02]  /*0750*/  LOP3.LUT R10, R0.reuse, R3, RZ, 0x3c, !PT ;  /* 0x00000003000a7212 */ /* 0x040fe400078e3cff */
[----:B------:R-:W-:Y:S02]  /*0760*/  LEA.HI R5, R0, R5, RZ, 0x1 ;  /* 0x0000000500057211 */ /* 0x000fe400078f08ff */
[----:B------:R-:W-:-:S03]  /*0770*/  ISETP.GE.AND P1, PT, R10, RZ, PT ;  /* 0x000000ff0a00720c */ /* 0x000fc60003f26270 */
[----:B------:R-:W-:-:S05]  /*0780*/  IMAD.MOV R0, RZ, RZ, -R5 ;  /* 0x000000ffff007224 */ /* 0x000fca00078e0a05 */
[----:B------:R-:W-:Y:S01]  /*0790*/  @!P0 MOV R5, R0 ;  /* 0x0000000000058202 */ /* 0x000fe20000000f00 */
[----:B-1----:R-:W-:-:S10]  /*07a0*/  DMUL R6, R6, UR4 ;  /* 0x0000000406067c28 */ /* 0x002fd40008000000 */
[----:B------:R-:W1:Y:S02]  /*07b0*/  F2F.F32.F64 R6, R6 ;  /* 0x0000000600067310 */ /* 0x000e640000301000 */
[----:B-1----:R-:W-:-:S07]  /*07c0*/  FSEL R0, -R6, R6, !P1 ;  /* 0x0000000606007208 */ /* 0x002fce0004800100 */
.L_x_38:
[----:B------:R-:W-:Y:S05]  /*07d0*/  BSYNC.RECONVERGENT B0 ;  /* 0x0000000000007941 */ /* 0x000fea0003800200 */
.L_x_37:
        /* <DEDUP_REMOVED lines=8> */
[----:B------:R-:W1:Y:S02]  /*0860*/  LDC.64 R6, c[0x0][0x388] ;  /* 0x0000e200ff067b82 */ /* 0x000e640000000a00 */
[----:B------:R-:W-:-:S02]  /*0870*/  FSEL R8, R8, -0.00019574658654164522886, !P0 ;  /* 0xb94d415308087808 */ /* 0x000fc40004000000 */
[----:B------:R-:W-:Y:S02]  /*0880*/  FSEL R10, R10, 0.0083327032625675201416, !P0 ;  /* 0x3c0885e40a0a7808 */ /* 0x000fe40004000000 */
[----:B------:R-:W-:Y:S02]  /*0890*/  FSEL R5, -R11, -0.16666662693023681641, !P0 ;  /* 0xbe2aaaa80b057808 */ /* 0x000fe40004000100 */
[----:B------:R-:W-:Y:S01]  /*08a0*/  FSEL R0, R0, 1, P0 ;  /* 0x3f80000000007808 */ /* 0x000fe20000000000 */
[----:B------:R-:W-:-:S04]  /*08b0*/  FFMA R8, R9, R8, R10 ;  /* 0x0000000809087223 */ /* 0x000fc8000000000a */
[C---:B------:R-:W-:Y:S01]  /*08c0*/  FFMA R5, R9.reuse, R8, R5 ;  /* 0x0000000809057223 */ /* 0x040fe20000000005 */
[----:B------:R-:W-:-:S04]  /*08d0*/  FFMA R9, R9, R0, RZ ;  /* 0x0000000009097223 */ /* 0x000fc800000000ff */
[----:B------:R-:W-:-:S04]  /*08e0*/  FFMA R0, R9, R5, R0 ;  /* 0x0000000509007223 */ /* 0x000fc80000000000 */
[----:B------:R-:W-:Y:S01]  /*08f0*/  @P1 FADD R0, RZ, -R0 ;  /* 0x80000000ff001221 */ /* 0x000fe20000000000 */
[----:B-1----:R-:W-:-:S04]  /*0900*/  IMAD.WIDE R6, R2, 0x4, R6 ;  /* 0x0000000402067825 */ /* 0x002fc800078e0206 */
[----:B0-----:R-:W-:-:S05]  /*0910*/  FFMA R3, R3, R4, R0 ;  /* 0x0000000403037223 */ /* 0x001fca0000000000 */
[----:B------:R-:W-:Y:S01]  /*0920*/  STG.E desc[UR6][R6.64], R3 ;  /* 0x0000000306007986 */ /* 0x000fe2000c101906 */
[----:B------:R-:W-:Y:S05]  /*0930*/  EXIT ;  /* 0x000000000000794d */ /* 0x000fea0003800000 */
.L_x_42:
        /* <DEDUP_REMOVED lines=12> */
.L_x_70:


//--------------------- .text._Z27shared_memory_matrix_kernelPfS_i --------------------------
	.section	.text._Z27shared_memory_matrix_kernelPfS_i,"ax",@progbits
	.align	128
        .global         _Z27shared_memory_matrix_kernelPfS_i
        .type           _Z27shared_memory_matrix_kernelPfS_i,@function
        .size           _Z27shared_memory_matrix_kernelPfS_i,(.L_x_71 - _Z27shared_memory_matrix_kernelPfS_i)
        .other          _Z27shared_memory_matrix_kernelPfS_i,@"STO_CUDA_ENTRY STV_DEFAULT"
_Z27shared_memory_matrix_kernelPfS_i:
.text._Z27shared_memory_matrix_kernelPfS_i:
[----:B------:R-:W-:Y:S01]  /*0000*/  LDC R1, c[0x0][0x37c] ;  /* 0x0000df00ff017b82 */ /* 0x000fe20000000800 */
[----:B------:R-:W0:Y:S01]  /*0010*/  S2R R0, SR_TID.Y ;  /* 0x0000000000007919 */ /* 0x000e220000002200 */
[----:B------:R-:W1:Y:S06]  /*0020*/  LDCU UR8, c[0x0][0x390] ;  /* 0x00007200ff0877ac */ /* 0x000e6c0008000800 */
[----:B------:R-:W0:Y:S01]  /*0030*/  S2UR UR5, SR_CTAID.Y ;  /* 0x00000000000579c3 */ /* 0x000e220000002600 */
[----:B------:R-:W-:Y:S01]  /*0040*/  HFMA2 R18, -RZ, RZ, 0, 0 ;  /* 0x00000000ff127431 */ /* 0x000fe200000001ff */
[----:B------:R-:W2:Y:S01]  /*0050*/  S2R R6, SR_TID.X ;  /* 0x0000000000067919 */ /* 0x000ea20000002100 */
[----:B------:R-:W3:Y:S05]  /*0060*/  LDCU.64 UR6, c[0x0][0x358] ;  /* 0x00006b00ff0677ac */ /* 0x000eea0008000a00 */
[----:B------:R-:W0:Y:S08]  /*0070*/  LDC R7, c[0x0][0x360] ;  /* 0x0000d800ff077b82 */ /* 0x000e300000000800 */
[----:B------:R-:W2:Y:S01]  /*0080*/  S2UR UR4, SR_CTAID.X ;  /* 0x00000000000479c3 */ /* 0x000ea20000002500 */
[----:B-1----:R-:W-:Y:S01]  /*0090*/  UISETP.GE.AND UP0, UPT, UR8, 0x1, UPT ;  /* 0x000000010800788c */ /* 0x002fe2000bf06270 */
[----:B0-----:R-:W-:-:S02]  /*00a0*/  IMAD R8, R7, UR5, R0 ;  /* 0x0000000507087c24 */ /* 0x001fc4000f8e0200 */
[----:B--2---:R-:W-:-:S06]  /*00b0*/  IMAD R9, R7, UR4, R6 ;  /* 0x0000000407097c24 */ /* 0x004fcc000f8e0206 */
[----:B---3--:R-:W-:Y:S05]  /*00c0*/  BRA.U !UP0, `(.L_x_43) ;  /* 0x0000000908547547 */ /* 0x008fea000b800000 */
[----:B------:R-:W0:Y:S01]  /*00d0*/  S2UR UR5, SR_CgaCtaId ;  /* 0x00000000000579c3 */ /* 0x000e220000008800 */
[----:B------:R-:W-:Y:S01]  /*00e0*/  UMOV UR4, 0x400 ;  /* 0x0000040000047882 */ /* 0x000fe20000000000 */
[C---:B------:R-:W-:Y:S01]  /*00f0*/  IMAD.IADD R2, R0.reuse, 0x1, R7 ;  /* 0x0000000100027824 */ /* 0x040fe200078e0207 */
[C---:B------:R-:W-:Y:S01]  /*0100*/  LOP3.LUT R12, R7.reuse, 0xfffffff8, RZ, 0xc0, !PT ;  /* 0xfffffff8070c7812 */ /* 0x040fe200078ec0ff */
[-C--:B------:R-:W-:Y:S01]  /*0110*/  IMAD R11, R0, R7.reuse, RZ ;  /* 0x00000007000b7224 */ /* 0x080fe200078e02ff */
[C---:B------:R-:W-:Y:S01]  /*0120*/  LOP3.LUT R19, R7.reuse, 0x7, RZ, 0xc0, !PT ;  /* 0x0000000707137812 */ /* 0x040fe200078ec0ff */
[CCC-:B------:R-:W-:Y:S01]  /*0130*/  IMAD R16, R7.reuse, R7.reuse, R6.reuse ;  /* 0x0000000707107224 */ /* 0x1c0fe200078e0206 */
[----:B------:R-:W-:Y:S01]  /*0140*/  LOP3.LUT R20, R7, 0x3, RZ, 0xc0, !PT ;  /* 0x0000000307147812 */ /* 0x000fe200078ec0ff */
[----:B------:R-:W-:Y:S01]  /*0150*/  IMAD R2, R2, R7, R6 ;  /* 0x0000000702027224 */ /* 0x000fe200078e0206 */
[----:B------:R-:W-:Y:S01]  /*0160*/  IADD3 R15, PT, PT, R11, R6, RZ ;  /* 0x000000060b0f7210 */ /* 0x000fe20007ffe0ff */
[----:B------:R-:W-:Y:S01]  /*0170*/  IMAD.MOV.U32 R13, RZ, RZ, RZ ;  /* 0x000000ffff0d7224 */ /* 0x000fe200078e00ff */
[----:B------:R-:W-:Y:S01]  /*0180*/  LOP3.LUT R10, R7, 0x7f8, RZ, 0xc0, !PT ;  /* 0x000007f8070a7812 */ /* 0x000fe200078ec0ff */
[----:B------:R-:W-:Y:S01]  /*0190*/  IMAD.MOV R12, RZ, RZ, -R12 ;  /* 0x000000ffff0c7224 */ /* 0x000fe200078e0a0c */
[----:B------:R-:W-:Y:S01]  /*01a0*/  MOV R18, RZ ;  /* 0x000000ff00127202 */ /* 0x000fe20000000f00 */
[----:B0-----:R-:W-:-:S06]  /*01b0*/  ULEA UR4, UR5, UR4, 0x18 ;  /* 0x0000000405047291 */ /* 0x001fcc000f8ec0ff */
[----:B------:R-:W-:Y:S02]  /*01c0*/  LEA R17, R11, UR4, 0x2 ;  /* 0x000000040b117c11 */ /* 0x000fe4000f8e10ff */
[----:B------:R-:W-:Y:S02]  /*01d0*/  LEA R14, R2, UR4, 0x2 ;  /* 0x00000004020e7c11 */ /* 0x000fe4000f8e10ff */
[----:B------:R-:W-:Y:S02]  /*01e0*/  LEA R15, R15, UR4, 0x2 ;  /* 0x000000040f0f7c11 */ /* 0x000fe4000f8e10ff */
[----:B------:R-:W-:Y:S02]  /*01f0*/  LEA R16, R16, UR4, 0x2 ;  /* 0x0000000410107c11 */ /* 0x000fe4000f8e10ff */
[----:B------:R-:W-:-:S07]  /*0200*/  IADD3 R17, PT, PT, R17, 0x10, RZ ;  /* 0x0000001011117810 */ /* 0x000fce0007ffe0ff */
.L_x_49:
[----:B0-----:R-:W0:Y:S01]  /*0210*/  LDCU UR8, c[0x0][0x390] ;  /* 0x00007200ff0877ac */ /* 0x001e220008000800 */
[----:B------:R-:W-:Y:S01]  /*0220*/  IMAD.IADD R21, R6, 0x1, R13 ;  /* 0x0000000106157824 */ /* 0x000fe200078e020d */
[----:B------:R-:W-:Y:S01]  /*0230*/  IADD3 R22, PT, PT, R0, R13, RZ ;  /* 0x0000000d00167210 */ /* 0x000fe20007ffe0ff */
[----:B------:R-:W-:-:S03]  /*0240*/  IMAD.MOV.U32 R24, RZ, RZ, RZ ;  /* 0x000000ffff187224 */ /* 0x000fc600078e00ff */
[----:B0-----:R-:W-:Y:S02]  /*0250*/  ISETP.GE.AND P1, PT, R21, UR8, PT ;  /* 0x0000000815007c0c */ /* 0x001fe4000bf26270 */
[----:B------:R-:W-:Y:S02]  /*0260*/  ISETP.GE.U32.AND P0, PT, R9, UR8, PT ;  /* 0x0000000809007c0c */ /* 0x000fe4000bf06070 */
[----:B------:R-:W-:Y:S02]  /*0270*/  ISETP.GE.U32.OR P1, PT, R8, UR8, P1 ;  /* 0x0000000808007c0c */ /* 0x000fe40008f26470 */
[----:B------:R-:W-:-:S11]  /*0280*/  ISETP.GE.OR P0, PT, R22, UR8, P0 ;  /* 0x0000000816007c0c */ /* 0x000fd60008706670 */
[----:B------:R-:W0:Y:S01]  /*0290*/  @!P1 LDC.64 R4, c[0x0][0x380] ;  /* 0x0000e000ff049b82 */ /* 0x000e220000000a00 */
[----:B------:R-:W-:Y:S02]  /*02a0*/  @!P1 IMAD R21, R8, UR8, R21 ;  /* 0x0000000808159c24 */ /* 0x000fe4000f8e0215 */
[----:B------:R-:W-:-:S05]  /*02b0*/  @!P0 IMAD R23, R22, UR8, R9 ;  /* 0x0000000816178c24 */ /* 0x000fca000f8e0209 */
[----:B------:R-:W1:Y:S01]  /*02c0*/  @!P0 LDC.64 R2, c[0x0][0x380] ;  /* 0x0000e000ff028b82 */ /* 0x000e620000000a00 */
[----:B0-----:R-:W-:Y:S01]  /*02d0*/  @!P1 IMAD.WIDE.U32 R4, R21, 0x4, R4 ;  /* 0x0000000415049825 */ /* 0x001fe200078e0004 */
[----:B------:R-:W-:-:S04]  /*02e0*/  MOV R21, RZ ;  /* 0x000000ff00157202 */ /* 0x000fc80000000f00 */
[----:B------:R-:W2:Y:S01]  /*02f0*/  @!P1 LDG.E R24, desc[UR6][R4.64] ;  /* 0x0000000604189981 */ /* 0x000ea2000c1e1900 */
[----:B-1----:R-:W-:-:S05]  /*0300*/  @!P0 IMAD.WIDE.U32 R2, R23, 0x4, R2 ;  /* 0x0000000417028825 */ /* 0x002fca00078e0002 */
[----:B------:R-:W3:Y:S01]  /*0310*/  @!P0 LDG.E R21, desc[UR6][R2.64] ;  /* 0x0000000602158981 */ /* 0x000ee2000c1e1900 */
[----:B------:R-:W-:Y:S01]  /*0320*/  ISETP.GE.U32.AND P0, PT, R7, 0x8, PT ;  /* 0x000000080700780c */ /* 0x000fe20003f06070 */
[----:B------:R-:W-:Y:S02]  /*0330*/  IMAD.MOV.U32 R22, RZ, RZ, RZ ;  /* 0x000000ffff167224 */ /* 0x000fe400078e00ff */
[----:B--2---:R0:W-:Y:S04]  /*0340*/  STS [R15], R24 ;  /* 0x000000180f007388 */ /* 0x0041e80000000800 */
[----:B---3--:R0:W-:Y:S01]  /*0350*/  STS [R14], R21 ;  /* 0x000000150e007388 */ /* 0x0081e20000000800 */
[----:B------:R-:W-:Y:S06]  /*0360*/  BAR.SYNC.DEFER_BLOCKING 0x0 ;  /* 0x0000000000007b1d */ /* 0x000fec0000010000 */
[----:B------:R-:W-:Y:S05]  /*0370*/  @!P0 BRA `(.L_x_44) ;  /* 0x0000000000a08947 */ /* 0x000fea0003800000 */
[----:B------:R-:W-:Y:S01]  /*0380*/  MOV R2, R17 ;  /* 0x0000001100027202 */ /* 0x000fe20000000f00 */
[----:B------:R-:W-:Y:S01]  /*0390*/  IMAD.MOV.U32 R4, RZ, RZ, R16 ;  /* 0x000000ffff047224 */ /* 0x000fe200078e0010 */
[----:B------:R-:W-:-:S07]  /*03a0*/  MOV R3, R12 ;  /* 0x0000000c00037202 */ /* 0x000fce0000000f00 */
.L_x_45:
[----:B------:R-:W-:Y:S01]  /*03b0*/  LDS R5, [R2+-0x10] ;  /* 0xfffff00002057984 */ /* 0x000fe20000000800 */
[----:B0-----:R-:W-:Y:S01]  /*03c0*/  IMAD R24, R7, 0x4, R4 ;  /* 0x0000000407187824 */ /* 0x001fe200078e0204 */
[----:B------:R-:W-:Y:S02]  /*03d0*/  IADD3 R3, PT, PT, R3, 0x8, RZ ;  /* 0x0000000803037810 */ /* 0x000fe40007ffe0ff */
[----:B------:R0:W1:Y:S02]  /*03e0*/  LDS R21, [R4] ;  /* 0x0000000004157984 */ /* 0x0000640000000800 */
[----:B------:R-:W-:Y:S02]  /*03f0*/  LEA R28, R7, R24, 0x2 ;  /* 0x00000018071c7211 */ /* 0x000fe400078e10ff */
[----:B------:R-:W-:Y:S01]  /*0400*/  LDS R22, [R2+-0xc] ;  /* 0xfffff40002167984 */ /* 0x000fe20000000800 */
[----:B------:R-:W-:Y:S02]  /*0410*/  ISETP.NE.AND P0, PT, R3, RZ, PT ;  /* 0x000000ff0300720c */ /* 0x000fe40003f05270 */
[C---:B------:R-:W-:Y:S01]  /*0420*/  IMAD R25, R7.reuse, 0x4, R28 ;  /* 0x0000000407197824 */ /* 0x040fe200078e021c */
[----:B------:R-:W2:Y:S01]  /*0430*/  LDS R23, [R24] ;  /* 0x0000000018177984 */ /* 0x000ea20000000800 */
[----:B0-----:R-:W-:-:S03]  /*0440*/  IMAD R4, R7, 0x20, R4 ;  /* 0x0000002007047824 */ /* 0x001fc600078e0204 */
[----:B------:R-:W-:Y:S01]  /*0450*/  LEA R29, R7, R25, 0x2 ;  /* 0x00000019071d7211 */ /* 0x000fe200078e10ff */
[----:B------:R-:W-:Y:S01]  /*0460*/  LDS R27, [R25] ;  /* 0x00000000191b7984 */ /* 0x000fe20000000800 */
[----:B-1----:R-:W-:-:S03]  /*0470*/  FFMA R21, R5, R21, R18 ;  /* 0x0000001505157223 */ /* 0x002fc60000000012 */
[----:B------:R-:W-:Y:S04]  /*0480*/  LDS R5, [R2+-0x8] ;  /* 0xfffff80002057984 */ /* 0x000fe80000000800 */
[----:B------:R-:W0:Y:S01]  /*0490*/  LDS R18, [R28] ;  /* 0x000000001c127984 */ /* 0x000e220000000800 */
[----:B--2---:R-:W-:-:S03]  /*04a0*/  FFMA R26, R22, R23, R21 ;  /* 0x00000017161a7223 */ /* 0x004fc60000000015 */
[----:B------:R-:W1:Y:S04]  /*04b0*/  LDS R23, [R2+-0x4] ;  /* 0xfffffc0002177984 */ /* 0x000e680000000800 */
[----:B------:R-:W-:Y:S04]  /*04c0*/  LDS R21, [R2] ;  /* 0x0000000002157984 */ /* 0x000fe80000000800 */
[----:B------:R-:W2:Y:S01]  /*04d0*/  LDS R22, [R29] ;  /* 0x000000001d167984 */ /* 0x000ea20000000800 */
[----:B0-----:R-:W-:Y:S01]  /*04e0*/  FFMA R5, R5, R18, R26 ;  /* 0x0000001205057223 */ /* 0x001fe2000000001a */
[----:B------:R-:W-:-:S02]  /*04f0*/  IMAD R26, R7, 0x4, R29 ;  /* 0x00000004071a7824 */ /* 0x000fc400078e021d */
[----:B------:R-:W-:Y:S01]  /*0500*/  LDS R18, [R2+0x4] ;  /* 0x0000040002127984 */ /* 0x000fe20000000800 */
[----:B-1----:R-:W-:Y:S02]  /*0510*/  FFMA R24, R23, R27, R5 ;  /* 0x0000001b17187223 */ /* 0x002fe40000000005 */
[C---:B------:R-:W-:Y:S01]  /*0520*/  LEA R28, R7.reuse, R26, 0x2 ;  /* 0x0000001a071c7211 */ /* 0x040fe200078e10ff */
[----:B------:R-:W0:Y:S04]  /*0530*/  LDS R5, [R26] ;  /* 0x000000001a057984 */ /* 0x000e280000000800 */
[----:B------:R-:W-:Y:S02]  /*0540*/  IMAD R23, R7, 0x4, R28 ;  /* 0x0000000407177824 */ /* 0x000fe400078e021c */
[----:B--2---:R-:W-:Y:S01]  /*0550*/  FFMA R21, R21, R22, R24 ;  /* 0x0000001615157223 */ /* 0x004fe20000000018 */
[----:B------:R-:W-:Y:S04]  /*0560*/  LDS R28, [R28] ;  /* 0x000000001c1c7984 */ /* 0x000fe80000000800 */
[----:B------:R-:W1:Y:S04]  /*0570*/  LDS R22, [R2+0x8] ;  /* 0x0000080002167984 */ /* 0x000e680000000800 */
[----:B------:R-:W-:Y:S04]  /*0580*/  LDS R23, [R23] ;  /* 0x0000000017177984 */ /* 0x000fe80000000800 */
[----:B------:R2:W3:Y:S02]  /*0590*/  LDS R24, [R2+0xc] ;  /* 0x00000c0002187984 */ /* 0x0004e40000000800 */
[----:B--2---:R-:W-:Y:S01]  /*05a0*/  IADD3 R2, PT, PT, R2, 0x20, RZ ;  /* 0x0000002002027810 */ /* 0x004fe20007ffe0ff */
[----:B0-----:R-:W-:-:S04]  /*05b0*/  FFMA R5, R18, R5, R21 ;  /* 0x0000000512057223 */ /* 0x001fc80000000015 */
[----:B-1----:R-:W-:-:S04]  /*05c0*/  FFMA R5, R22, R28, R5 ;  /* 0x0000001c16057223 */ /* 0x002fc80000000005 */
[----:B---3--:R-:W-:Y:S01]  /*05d0*/  FFMA R18, R24, R23, R5 ;  /* 0x0000001718127223 */ /* 0x008fe20000000005 */
[----:B------:R-:W-:Y:S06]  /*05e0*/  @P0 BRA `(.L_x_45) ;  /* 0xfffffffc00700947 */ /* 0x000fec000383ffff */
[----:B------:R-:W-:-:S07]  /*05f0*/  IMAD.MOV.U32 R22, RZ, RZ, R10 ;  /* 0x000000ffff167224 */ /* 0x000fce00078e000a */
.L_x_44:
[----:B------:R-:W-:-:S13]  /*0600*/  ISETP.NE.AND P0, PT, R19, RZ, PT ;  /* 0x000000ff1300720c */ /* 0x000fda0003f05270 */
[----:B------:R-:W-:Y:S05]  /*0610*/  @!P0 BRA `(.L_x_46) ;  /* 0x0000000000f08947 */ /* 0x000fea0003800000 */
[----:B------:R-:W-:Y:S02]  /*0620*/  IADD3 R2, PT, PT, R19, -0x1, RZ ;  /* 0xffffffff13027810 */ /* 0x000fe40007ffe0ff */
[----:B------:R-:W-:Y:S02]  /*0630*/  ISETP.NE.AND P1, PT, R20, RZ, PT ;  /* 0x000000ff1400720c */ /* 0x000fe40003f25270 */
[----:B------:R-:W-:-:S13]  /*0640*/  ISETP.GE.U32.AND P0, PT, R2, 0x3, PT ;  /* 0x000000030200780c */ /* 0x000fda0003f06070 */
[----:B------:R-:W-:Y:S05]  /*0650*/  @!P0 BRA `(.L_x_47) ;  /* 0x0000000000608947 */ /* 0x000fea0003800000 */
[----:B------:R-:W1:Y:S01]  /*0660*/  S2UR UR5, SR_CgaCtaId ;  /* 0x00000000000579c3 */ /* 0x000e620000008800 */
[----:B------:R-:W-:Y:S01]  /*0670*/  IMAD.IADD R2, R22, 0x1, R7 ;  /* 0x0000000116027824 */ /* 0x000fe200078e0207 */
[----:B------:R-:W-:-:S03]  /*0680*/  UMOV UR4, 0x400 ;  /* 0x0000040000047882 */ /* 0x000fc60000000000 */
[----:B------:R-:W-:Y:S01]  /*0690*/  IMAD R3, R2, R7, R6 ;  /* 0x0000000702037224 */ /* 0x000fe200078e0206 */
[----:B------:R-:W-:Y:S02]  /*06a0*/  IADD3 R2, PT, PT, R11, R22, RZ ;  /* 0x000000160b027210 */ /* 0x000fe40007ffe0ff */
[----:B------:R-:W-:Y:S01]  /*06b0*/  IADD3 R22, PT, PT, R22, 0x4, RZ ;  /* 0x0000000416167810 */ /* 0x000fe20007ffe0ff */
[----:B-1----:R-:W-:-:S06]  /*06c0*/  ULEA UR4, UR5, UR4, 0x18 ;  /* 0x0000000405047291 */ /* 0x002fcc000f8ec0ff */
[----:B0-----:R-:W-:Y:S02]  /*06d0*/  LEA R24, R3, UR4, 0x2 ;  /* 0x0000000403187c11 */ /* 0x001fe4000f8e10ff */
[----:B------:R-:W-:-:S03]  /*06e0*/  LEA R4, R2, UR4, 0x2 ;  /* 0x0000000402047c11 */ /* 0x000fc6000f8e10ff */
[C---:B------:R-:W-:Y:S02]  /*06f0*/  IMAD R26, R7.reuse, 0x4, R24 ;  /* 0x00000004071a7824 */ /* 0x040fe400078e0218 */
[----:B------:R-:W-:Y:S03]  /*0700*/  LDS R24, [R24] ;  /* 0x0000000018187984 */ /* 0x000fe60000000800 */
[C---:B------:R-:W-:Y:S01]  /*0710*/  LEA R21, R7.reuse, R26, 0x2 ;  /* 0x0000001a07157211 */ /* 0x040fe200078e10ff */
[----:B------:R-:W0:Y:S04]  /*0720*/  LDS R5, [R4] ;  /* 0x0000000004057984 */ /* 0x000e280000000800 */
[----:B------:R-:W-:Y:S01]  /*0730*/  LDS R3, [R4+0x4] ;  /* 0x0000040004037984 */ /* 0x000fe20000000800 */
[----:B------:R-:W-:-:S03]  /*0740*/  IMAD R25, R7, 0x4, R21 ;  /* 0x0000000407197824 */ /* 0x000fc600078e0215 */
[----:B------:R-:W1:Y:S04]  /*0750*/  LDS R26, [R26] ;  /* 0x000000001a1a7984 */ /* 0x000e680000000800 */
[----:B------:R-:W-:Y:S04]  /*0760*/  LDS R2, [R21] ;  /* 0x0000000015027984 */ /* 0x000fe80000000800 */
[----:B------:R-:W2:Y:S04]  /*0770*/  LDS R28, [R4+0x8] ;  /* 0x00000800041c7984 */ /* 0x000ea80000000800 */
[----:B------:R-:W-:Y:S04]  /*0780*/  LDS R23, [R4+0xc] ;  /* 0x00000c0004177984 */ /* 0x000fe80000000800 */
[----:B------:R-:W3:Y:S01]  /*0790*/  LDS R25, [R25] ;  /* 0x0000000019197984 */ /* 0x000ee20000000800 */
[----:B0-----:R-:W-:-:S04]  /*07a0*/  FFMA R18, R5, R24, R18 ;  /* 0x0000001805127223 */ /* 0x001fc80000000012 */
[----:B-1----:R-:W-:-:S04]  /*07b0*/  FFMA R3, R3, R26, R18 ;  /* 0x0000001a03037223 */ /* 0x002fc80000000012 */
[----:B--2---:R-:W-:-:S04]  /*07c0*/  FFMA R2, R28, R2, R3 ;  /* 0x000000021c027223 */ /* 0x004fc80000000003 */
[----:B---3--:R-:W-:-:S07]  /*07d0*/  FFMA R18, R23, R25, R2 ;  /* 0x0000001917127223 */ /* 0x008fce0000000002 */
.L_x_47:
[----:B------:R-:W-:Y:S05]  /*07e0*/  @!P1 BRA `(.L_x_46) ;  /* 0x00000000007c9947 */ /* 0x000fea0003800000 */
[----:B------:R-:W-:Y:S02]  /*07f0*/  ISETP.NE.AND P0, PT, R20, 0x1, PT ;  /* 0x000000011400780c */ /* 0x000fe40003f05270 */
[----:B------:R-:W-:-:S11]  /*0800*/  LOP3.LUT P1, RZ, R7, 0x1, RZ, 0xc0, !PT ;  /* 0x0000000107ff7812 */ /* 0x000fd6000782c0ff */
        /* <DEDUP_REMOVED lines=8> */
[----:B------:R-:W-:Y:S02]  /*0890*/  LEA R4, R3, UR4, 0x2 ;  /* 0x0000000403047c11 */ /* 0x000fe4000f8e10ff */
[----:B------:R-:W-:-:S03]  /*08a0*/  LEA R2, R2, UR4, 0x2 ;  /* 0x0000000402027c11 */ /* 0x000fc6000f8e10ff */
[----:B0-----:R-:W-:Y:S01]  /*08b0*/  IMAD R21, R7, 0x4, R4 ;  /* 0x0000000407157824 */ /* 0x001fe200078e0204 */
[----:B------:R-:W-:Y:S04]  /*08c0*/  LDS R5, [R4] ;  /* 0x0000000004057984 */ /* 0x000fe80000000800 */
[----:B------:R-:W0:Y:S04]  /*08d0*/  LDS R3, [R2] ;  /* 0x0000000002037984 */ /* 0x000e280000000800 */
[----:B------:R-:W-:Y:S04]  /*08e0*/  LDS R24, [R2+0x4] ;  /* 0x0000040002187984 */ /* 0x000fe80000000800 */
[----:B------:R-:W1:Y:S01]  /*08f0*/  LDS R21, [R21] ;  /* 0x0000000015157984 */ /* 0x000e620000000800 */
[----:B0-----:R-:W-:-:S04]  /*0900*/  FFMA R3, R3, R5, R18 ;  /* 0x0000000503037223 */ /* 0x001fc80000000012 */
[----:B-1----:R-:W-:-:S07]  /*0910*/  FFMA R18, R24, R21, R3 ;  /* 0x0000001518127223 */ /* 0x002fce0000000003 */
.L_x_48:
[----:B------:R-:W-:Y:S05]  /*0920*/  @!P1 BRA `(.L_x_46) ;  /* 0x00000000002c9947 */ /* 0x000fea0003800000 */
[----:B------:R-:W1:Y:S01]  /*0930*/  S2UR UR5, SR_CgaCtaId ;  /* 0x00000000000579c3 */ /* 0x000e620000008800 */
[----:B------:R-:W-:Y:S01]  /*0940*/  IMAD.IADD R3, R7, 0x1, R22 ;  /* 0x0000000107037824 */ /* 0x000fe200078e0216 */
[----:B------:R-:W-:Y:S01]  /*0950*/  UMOV UR4, 0x400 ;  /* 0x0000040000047882 */ /* 0x000fe20000000000 */
[----:B------:R-:W-:Y:S02]  /*0960*/  IADD3 R2, PT, PT, R11, R22, RZ ;  /* 0x000000160b027210 */ /* 0x000fe40007ffe0ff */
[----:B------:R-:W-:Y:S01]  /*0970*/  IMAD R3, R3, R7, R6 ;  /* 0x0000000703037224 */ /* 0x000fe200078e0206 */
[----:B-1----:R-:W-:-:S06]  /*0980*/  ULEA UR4, UR5, UR4, 0x18 ;  /* 0x0000000405047291 */ /* 0x002fcc000f8ec0ff */
[----:B------:R-:W-:Y:S02]  /*0990*/  LEA R4, R3, UR4, 0x2 ;  /* 0x0000000403047c11 */ /* 0x000fe4000f8e10ff */
[----:B------:R-:W-:-:S04]  /*09a0*/  LEA R2, R2, UR4, 0x2 ;  /* 0x0000000402027c11 */ /* 0x000fc8000f8e10ff */
[----:B------:R-:W-:Y:S04]  /*09b0*/  LDS R4, [R4] ;  /* 0x0000000004047984 */ /* 0x000fe80000000800 */
[----:B------:R-:W1:Y:S02]  /*09c0*/  LDS R3, [R2] ;  /* 0x0000000002037984 */ /* 0x000e640000000800 */
[----:B-1----:R-:W-:-:S07]  /*09d0*/  FFMA R18, R3, R4, R18 ;  /* 0x0000000403127223 */ /* 0x002fce0000000012 */
.L_x_46:
[----:B------:R-:W-:Y:S01]  /*09e0*/  IADD3 R13, PT, PT, R7, R13, RZ ;  /* 0x0000000d070d7210 */ /* 0x000fe20007ffe0ff */
[----:B------:R-:W-:Y:S03]  /*09f0*/  BAR.SYNC.DEFER_BLOCKING 0x0 ;  /* 0x0000000000007b1d */ /* 0x000fe60000010000 */
[----:B------:R-:W-:-:S13]  /*0a00*/  ISETP.GE.AND P0, PT, R13, UR8, PT ;  /* 0x000000080d007c0c */ /* 0x000fda000bf06270 */
[----:B------:R-:W-:Y:S05]  /*0a10*/  @!P0 BRA `(.L_x_49) ;  /* 0xfffffff400fc8947 */ /* 0x000fea000383ffff */
.L_x_43:
[----:B------:R-:W-:-:S04]  /*0a20*/  VIMNMX R0, PT, PT, R8, R9, !PT ;  /* 0x0000000908007248 */ /* 0x000fc80007fe0100 */
[----:B------:R-:W-:-:S13]  /*0a30*/  ISETP.GE.AND P0, PT, R0, UR8, PT ;  /* 0x0000000800007c0c */ /* 0x000fda000bf06270 */
[----:B------:R-:W-:Y:S05]  /*0a40*/  @P0 EXIT ;  /* 0x000000000000094d */ /* 0x000fea0003800000 */
[----:B------:R-:W1:Y:S01]  /*0a50*/  LDC.64 R2, c[0x0][0x388] ;  /* 0x0000e200ff027b82 */ /* 0x000e620000000a00 */
[----:B------:R-:W-:-:S04]  /*0a60*/  IMAD R9, R8, UR8, R9 ;  /* 0x0000000808097c24 */ /* 0x000fc8000f8e0209 */
[----:B-1----:R-:W-:-:S05]  /*0a70*/  IMAD.WIDE.U32 R2, R9, 0x4, R2 ;  /* 0x0000000409027825 */ /* 0x002fca00078e0002 */
[----:B------:R-:W-:Y:S01]  /*0a80*/  STG.E desc[UR6][R2.64], R18 ;  /* 0x0000001202007986 */ /* 0x000fe2000c101906 */
[----:B------:R-:W-:Y:S05]  /*0a90*/  EXIT ;  /* 0x000000000000794d */ /* 0x000fea0003800000 */
.L_x_50:
        /* <DEDUP_REMOVED lines=14> */
.L_x_71:


//--------------------- .text._Z30shared_memory_reduction_kernelPfS_i --------------------------
	.section	.text._Z30shared_memory_reduction_kernelPfS_i,"ax",@progbits
	.align	128
        .global         _Z30shared_memory_reduction_kernelPfS_i
        .type           _Z30shared_memory_reduction_kernelPfS_i,@function
        .size           _Z30shared_memory_reduction_kernelPfS_i,(.L_x_72 - _Z30shared_memory_reduction_kernelPfS_i)
        .other          _Z30shared_memory_reduction_kernelPfS_i,@"STO_CUDA_ENTRY STV_DEFAULT"
_Z30shared_memory_reduction_kernelPfS_i:
.text._Z30shared_memory_reduction_kernelPfS_i:
[----:B------:R-:W-:Y:S01]  /*0000*/  LDC R1, c[0x0][0x37c] ;  /* 0x0000df00ff017b82 */ /* 0x000fe20000000800 */
[----:B------:R-:W0:Y:S01]  /*0010*/  S2R R6, SR_TID.X ;  /* 0x0000000000067919 */ /* 0x000e220000002100 */
[----:B------:R-:W0:Y:S01]  /*0020*/  LDCU UR8, c[0x0][0x360] ;  /* 0x00006c00ff0877ac */ /* 0x000e220008000800 */
[----:B------:R-:W0:Y:S01]  /*0030*/  S2R R7, SR_CTAID.X ;  /* 0x0000000000077919 */ /* 0x000e220000002500 */
[----:B------:R-:W1:Y:S01]  /*0040*/  LDCU UR4, c[0x0][0x390] ;  /* 0x00007200ff0477ac */ /* 0x000e620008000800 */
[----:B------:R-:W2:Y:S01]  /*0050*/  LDCU.64 UR6, c[0x0][0x358] ;  /* 0x00006b00ff0677ac */ /* 0x000ea20008000a00 */
[----:B0-----:R-:W-:-:S05]  /*0060*/  IMAD R5, R7, UR8, R6 ;  /* 0x0000000807057c24 */ /* 0x001fca000f8e0206 */
[----:B-1----:R-:W-:-:S13]  /*0070*/  ISETP.GE.AND P1, PT, R5, UR4, PT ;  /* 0x0000000405007c0c */ /* 0x002fda000bf26270 */
[----:B------:R-:W0:Y:S02]  /*0080*/  @!P1 LDC.64 R2, c[0x0][0x380] ;  /* 0x0000e000ff029b82 */ /* 0x000e240000000a00 */
[----:B0-----:R-:W-:-:S06]  /*0090*/  @!P1 IMAD.WIDE R2, R5, 0x4, R2 ;  /* 0x0000000405029825 */ /* 0x001fcc00078e0202 */
[----:B--2---:R-:W2:Y:S01]  /*00a0*/  @!P1 LDG.E R3, desc[UR6][R2.64] ;  /* 0x0000000602039981 */ /* 0x004ea2000c1e1900 */
[----:B------:R-:W0:Y:S01]  /*00b0*/  S2UR UR5, SR_CgaCtaId ;  /* 0x00000000000579c3 */ /* 0x000e220000008800 */
[----:B------:R-:W-:Y:S01]  /*00c0*/  IMAD.U32 R4, RZ, RZ, UR8 ;  /* 0x00000008ff047e24 */ /* 0x000fe2000f8e00ff */
[----:B------:R-:W-:Y:S01]  /*00d0*/  UMOV UR4, 0x400 ;  /* 0x0000040000047882 */ /* 0x000fe20000000000 */
[----:B------:R-:W-:-:S03]  /*00e0*/  ISETP.NE.AND P0, PT, R6, RZ, PT ;  /* 0x000000ff0600720c */ /* 0x000fc60003f05270 */
[----:B------:R-:W-:Y:S01]  /*00f0*/  ISETP.GE.U32.AND P2, PT, R4, 0x2, PT ;  /* 0x000000020400780c */ /* 0x000fe20003f46070 */
[----:B0-----:R-:W-:-:S06]  /*0100*/  ULEA UR4, UR5, UR4, 0x18 ;  /* 0x0000000405047291 */ /* 0x001fcc000f8ec0ff */
[----:B------:R-:W-:-:S05]  /*0110*/  LEA R0, R6, UR4, 0x2 ;  /* 0x0000000406007c11 */ /* 0x000fca000f8e10ff */
[----:B--2---:R0:W-:Y:S04]  /*0120*/  @!P1 STS [R0], R3 ;  /* 0x0000000300009388 */ /* 0x0041e80000000800 */
[----:B------:R0:W-:Y:S01]  /*0130*/  @P1 STS [R0], RZ ;  /* 0x000000ff00001388 */ /* 0x0001e20000000800 */
[----:B------:R-:W-:Y:S06]  /*0140*/  BAR.SYNC.DEFER_BLOCKING 0x0 ;  /* 0x0000000000007b1d */ /* 0x000fec0000010000 */
[----:B------:R-:W-:Y:S05]  /*0150*/  @!P2 BRA `(.L_x_51) ;  /* 0x00000000002ca947 */ /* 0x000fea0003800000 */
.L_x_52:
[----:B------:R-:W-:-:S04]  /*0160*/  SHF.R.U32.HI R5, RZ, 0x1, R4 ;  /* 0x00000001ff057819 */ /* 0x000fc80000011604 */
[----:B------:R-:W-:-:S13]  /*0170*/  ISETP.GE.U32.AND P1, PT, R6, R5, PT ;  /* 0x000000050600720c */ /* 0x000fda0003f26070 */
[----:B------:R-:W-:Y:S01]  /*0180*/  @!P1 IMAD R2, R5, 0x4, R0 ;  /* 0x0000000405029824 */ /* 0x000fe200078e0200 */
[----:B0-----:R-:W-:Y:S05]  /*0190*/  @!P1 LDS R3, [R0] ;  /* 0x0000000000039984 */ /* 0x001fea0000000800 */
[----:B------:R-:W0:Y:S02]  /*01a0*/  @!P1 LDS R2, [R2] ;  /* 0x0000000002029984 */ /* 0x000e240000000800 */
[----:B0-----:R-:W-:-:S05]  /*01b0*/  @!P1 FADD R3, R2, R3 ;  /* 0x0000000302039221 */ /* 0x001fca0000000000 */
[----:B------:R1:W-:Y:S01]  /*01c0*/  @!P1 STS [R0], R3 ;  /* 0x0000000300009388 */ /* 0x0003e20000000800 */
[----:B------:R-:W-:Y:S01]  /*01d0*/  BAR.SYNC.DEFER_BLOCKING 0x0 ;  /* 0x0000000000007b1d */ /* 0x000fe20000010000 */
[----:B------:R-:W-:Y:S01]  /*01e0*/  ISETP.GT.U32.AND P1, PT, R4, 0x3, PT ;  /* 0x000000030400780c */ /* 0x000fe20003f24070 */
[----:B------:R-:W-:-:S12]  /*01f0*/  IMAD.MOV.U32 R4, RZ, RZ, R5 ;  /* 0x000000ffff047224 */ /* 0x000fd800078e0005 */
[----:B-1----:R-:W-:Y:S05]  /*0200*/  @P1 BRA `(.L_x_52) ;  /* 0xfffffffc00d41947 */ /* 0x002fea000383ffff */
.L_x_51:
[----:B------:R-:W-:Y:S05]  /*0210*/  @P0 EXIT ;  /* 0x000000000000094d */ /* 0x000fea0003800000 */
[----:B------:R-:W1:Y:S01]  /*0220*/  S2UR UR5, SR_CgaCtaId ;  /* 0x00000000000579c3 */ /* 0x000e620000008800 */
[----:B------:R-:W-:-:S07]  /*0230*/  UMOV UR4, 0x400 ;  /* 0x0000040000047882 */ /* 0x000fce0000000000 */
[----:B0-----:R-:W0:Y:S01]  /*0240*/  LDC.64 R2, c[0x0][0x388] ;  /* 0x0000e200ff027b82 */ /* 0x001e220000000a00 */
[----:B-1----:R-:W-:Y:S01]  /*0250*/  ULEA UR4, UR5, UR4, 0x18 ;  /* 0x0000000405047291 */ /* 0x002fe2000f8ec0ff */
[----:B0-----:R-:W-:-:S08]  /*0260*/  IMAD.WIDE.U32 R2, R7, 0x4, R2 ;  /* 0x0000000407027825 */ /* 0x001fd000078e0002 */
[----:B------:R-:W0:Y:S04]  /*0270*/  LDS R5, [UR4] ;  /* 0x00000004ff057984 */ /* 0x000e280008000800 */
[----:B0-----:R-:W-:Y:S01]  /*0280*/  STG.E desc[UR6][R2.64], R5 ;  /* 0x0000000502007986 */ /* 0x001fe2000c101906 */
[----:B------:R-:W-:Y:S05]  /*0290*/  EXIT ;  /* 0x000000000000794d */ /* 0x000fea0003800000 */
.L_x_53:
        /* <DEDUP_REMOVED lines=14> */
.L_x_72:


//--------------------- .text._Z28global_memory_strided_kernelPfS_i --------------------------
	.section	.text._Z28global_memory_strided_kernelPfS_i,"ax",@progbits
	.align	128
        .global         _Z28global_memory_strided_kernelPfS_i
        .type           _Z28global_memory_strided_kernelPfS_i,@function
        .size           _Z28global_memory_strided_kernelPfS_i,(.L_x_73 - _Z28global_memory_strided_kernelPfS_i)
        .other          _Z28global_memory_strided_kernelPfS_i,@"STO_CUDA_ENTRY STV_DEFAULT"
_Z28global_memory_strided_kernelPfS_i:
.text._Z28global_memory_strided_kernelPfS_i:
[----:B------:R-:W-:Y:S01]  /*0000*/  LDC R1, c[0x0][0x37c] ;  /* 0x0000df00ff017b82 */ /* 0x000fe20000000800 */
[----:B------:R-:W0:Y:S07]  /*0010*/  S2R R3, SR_TID.X ;  /* 0x0000000000037919 */ /* 0x000e2e0000002100 */
[----:B------:R-:W0:Y:S08]  /*0020*/  S2UR UR4, SR_CTAID.X ;  /* 0x00000000000479c3 */ /* 0x000e300000002500 */
[----:B------:R-:W0:Y:S08]  /*0030*/  LDC R2, c[0x0][0x360] ;  /* 0x0000d800ff027b82 */ /* 0x000e300000000800 */
[----:B------:R-:W1:Y:S01]  /*0040*/  LDC R7, c[0x0][0x390] ;  /* 0x0000e400ff077b82 */ /* 0x000e620000000800 */
[----:B0-----:R-:W-:-:S05]  /*0050*/  IMAD R2, R2, UR4, R3 ;  /* 0x0000000402027c24 */ /* 0x001fca000f8e0203 */
[----:B-1----:R-:W-:-:S13]  /*0060*/  ISETP.GE.AND P0, PT, R2, R7, PT ;  /* 0x000000070200720c */ /* 0x002fda0003f06270 */
[----:B------:R-:W-:Y:S05]  /*0070*/  @P0 EXIT ;  /* 0x000000000000094d */ /* 0x000fea0003800000 */
[----:B------:R-:W-:Y:S01]  /*0080*/  IABS R6, R7 ;  /* 0x0000000700067213 */ /* 0x000fe20000000000 */
[----:B------:R-:W-:Y:S01]  /*0090*/  IMAD.SHL.U32 R0, R2, 0x2, RZ ;  /* 0x0000000202007824 */ /* 0x000fe200078e00ff */
[----:B------:R-:W0:Y:S02]  /*00a0*/  LDCU.64 UR6, c[0x0][0x358] ;  /* 0x00006b00ff0677ac */ /* 0x000e240008000a00 */
[----:B------:R-:W1:Y:S02]  /*00b0*/  I2F.RP R3, R6 ;  /* 0x0000000600037306 */ /* 0x000e640000209400 */
[----:B------:R-:W-:Y:S02]  /*00c0*/  IABS R8, R0 ;  /* 0x0000000000087213 */ /* 0x000fe40000000000 */
[----:B------:R-:W-:-:S04]  /*00d0*/  ISETP.GE.AND P2, PT, R0, RZ, PT ;  /* 0x000000ff0000720c */ /* 0x000fc80003f46270 */
[----:B-1----:R-:W1:Y:S02]  /*00e0*/  MUFU.RCP R3, R3 ;  /* 0x0000000300037308 */ /* 0x002e640000001000 */
[----:B-1----:R-:W-:-:S06]  /*00f0*/  VIADD R4, R3, 0xffffffe ;  /* 0x0ffffffe03047836 */ /* 0x002fcc0000000000 */
[----:B------:R1:W2:Y:S02]  /*0100*/  F2I.FTZ.U32.TRUNC.NTZ R5, R4 ;  /* 0x0000000400057305 */ /* 0x0002a4000021f000 */
[----:B-1----:R-:W-:Y:S02]  /*0110*/  IMAD.MOV.U32 R4, RZ, RZ, RZ ;  /* 0x000000ffff047224 */ /* 0x002fe400078e00ff */
[----:B--2---:R-:W-:-:S04]  /*0120*/  IMAD.MOV R9, RZ, RZ, -R5 ;  /* 0x000000ffff097224 */ /* 0x004fc800078e0a05 */
[----:B------:R-:W-:-:S04]  /*0130*/  IMAD R9, R9, R6, RZ ;  /* 0x0000000609097224 */ /* 0x000fc800078e02ff */
[----:B------:R-:W-:-:S06]  /*0140*/  IMAD.HI.U32 R5, R5, R9, R4 ;  /* 0x0000000905057227 */ /* 0x000fcc00078e0004 */
[----:B------:R-:W-:-:S05]  /*0150*/  IMAD.HI.U32 R5, R5, R8, RZ ;  /* 0x0000000805057227 */ /* 0x000fca00078e00ff */
[----:B------:R-:W-:-:S05]  /*0160*/  IADD3 R5, PT, PT, -R5, RZ, RZ ;  /* 0x000000ff05057210 */ /* 0x000fca0007ffe1ff */
[C---:B------:R-:W-:Y:S02]  /*0170*/  IMAD R3, R6.reuse, R5, R8 ;  /* 0x0000000506037224 */ /* 0x040fe400078e0208 */
[----:B------:R-:W1:Y:S03]  /*0180*/  LDC.64 R4, c[0x0][0x380] ;  /* 0x0000e000ff047b82 */ /* 0x000e660000000a00 */
[----:B------:R-:W-:-:S13]  /*0190*/  ISETP.GT.U32.AND P0, PT, R6, R3, PT ;  /* 0x000000030600720c */ /* 0x000fda0003f04070 */
[----:B------:R-:W-:Y:S01]  /*01a0*/  @!P0 IMAD.IADD R3, R3, 0x1, -R6 ;  /* 0x0000000103038824 */ /* 0x000fe200078e0a06 */
[----:B------:R-:W-:-:S04]  /*01b0*/  ISETP.NE.AND P0, PT, R7, RZ, PT ;  /* 0x000000ff0700720c */ /* 0x000fc80003f05270 */
[----:B------:R-:W-:-:S13]  /*01c0*/  ISETP.GT.U32.AND P1, PT, R6, R3, PT ;  /* 0x000000030600720c */ /* 0x000fda0003f24070 */
[----:B------:R-:W-:-:S04]  /*01d0*/  @!P1 IMAD.IADD R3, R3, 0x1, -R6 ;  /* 0x0000000103039824 */ /* 0x000fc800078e0a06 */
[----:B------:R-:W-:Y:S01]  /*01e0*/  @!P2 IMAD.MOV R3, RZ, RZ, -R3 ;  /* 0x000000ffff03a224 */ /* 0x000fe200078e0a03 */
[----:B------:R-:W-:-:S05]  /*01f0*/  @!P0 LOP3.LUT R3, RZ, R7, RZ, 0x33, !PT ;  /* 0x00000007ff038212 */ /* 0x000fca00078e33ff */
[----:B-1----:R-:W-:-:S05]  /*0200*/  IMAD.WIDE R4, R3, 0x4, R4 ;  /* 0x0000000403047825 */ /* 0x002fca00078e0204 */
[----:B0-----:R-:W2:Y:S01]  /*0210*/  LDG.E R3, desc[UR6][R4.64] ;  /* 0x0000000604037981 */ /* 0x001ea2000c1e1900 */
[----:B------:R-:W-:Y:S01]  /*0220*/  BSSY.RECONVERGENT B0, `(.L_x_54) ;  /* 0x0000069000007945 */ /* 0x000fe20003800200 */
[C---:B--2---:R-:W-:Y:S01]  /*0230*/  FMUL R0, R3.reuse, 0.63661974668502807617 ;  /* 0x3f22f98303007820 */ /* 0x044fe20000400000 */
[----:B------:R-:W-:-:S05]  /*0240*/  FSETP.GE.AND P0, PT, |R3|, 105615, PT ;  /* 0x47ce47800300780b */ /* 0x000fca0003f06200 */
[----:B------:R-:W0:Y:S02]  /*0250*/  F2I.NTZ R0, R0 ;  /* 0x0000000000007305 */ /* 0x000e240000203100 */
[----:B0-----:R-:W-:-:S05]  /*0260*/  I2FP.F32.S32 R6, R0 ;  /* 0x0000000000067245 */ /* 0x001fca0000201400 */
        /* <DEDUP_REMOVED lines=8> */
[----:B------:R-:W-:Y:S01]  /*02f0*/  SHF.L.U32 R0, R3, 0x8, RZ ;  /* 0x0000000803007819 */ /* 0x000fe200000006ff */
[----:B------:R-:W-:Y:S01]  /*0300*/  IMAD.MOV.U32 R11, RZ, RZ, RZ ;  /* 0x000000ffff0b7224 */ /* 0x000fe200078e00ff */
[----:B------:R-:W0:Y:S01]  /*0310*/  LDCU.64 UR8, c[0x4][URZ] ;  /* 0x01000000ff0877ac */ /* 0x000e220008000a00 */
[----:B------:R-:W-:Y:S01]  /*0320*/  IMAD.MOV.U32 R8, RZ, RZ, RZ ;  /* 0x000000ffff087224 */ /* 0x000fe200078e00ff */
[----:B------:R-:W-:Y:S01]  /*0330*/  LOP3.LUT R13, R0, 0x80000000, RZ, 0xfc, !PT ;  /* 0x80000000000d7812 */ /* 0x000fe200078efcff */
[----:B------:R-:W-:Y:S01]  /*0340*/  UMOV UR5, URZ ;  /* 0x000000ff00057c82 */ /* 0x000fe20008000000 */
[----:B------:R-:W-:-:S05]  /*0350*/  UMOV UR4, URZ ;  /* 0x000000ff00047c82 */ /* 0x000fca0008000000 */
.L_x_56:
        /* <DEDUP_REMOVED lines=18> */
[-C--:B------:R-:W-:Y:S01]  /*0480*/  @P0 MOV R9, R0.reuse ;  /* 0x0000000000090202 */ /* 0x080fe20000000f00 */
[--C-:B------:R-:W-:Y:S01]  /*0490*/  @P2 IMAD.MOV.U32 R12, RZ, RZ, R0.reuse ;  /* 0x000000ffff0c2224 */ /* 0x100fe200078e0000 */
[----:B------:R-:W-:Y:S01]  /*04a0*/  @P5 MOV R16, R0 ;  /* 0x0000000000105202 */ /* 0x000fe20000000f00 */
        /* <DEDUP_REMOVED lines=18> */
[----:B------:R-:W-:Y:S01]  /*05d0*/  @P4 IMAD.MOV.U32 R4, RZ, RZ, R10 ;  /* 0x000000ffff044224 */ /* 0x000fe200078e000a */
[----:B------:R-:W-:Y:S01]  /*05e0*/  @P4 MOV R5, R9 ;  /* 0x0000000900054202 */ /* 0x000fe20000000f00 */
[----:B------:R-:W-:Y:S01]  /*05f0*/  @P2 IMAD.MOV.U32 R4, RZ, RZ, R12 ;  /* 0x000000ffff042224 */ /* 0x000fe200078e000c */
[----:B------:R-:W-:Y:S01]  /*0600*/  ISETP.EQ.AND P4, PT, R6, 0x4, PT ;  /* 0x000000040600780c */ /* 0x000fe20003f82270 */
[----:B------:R-:W-:Y:S01]  /*0610*/  @P2 IMAD.MOV.U32 R5, RZ, RZ, R10 ;  /* 0x000000ffff052224 */ /* 0x000fe200078e000a */
[----:B------:R-:W-:Y:S01]  /*0620*/  @P1 MOV R4, R14 ;  /* 0x0000000e00041202 */ /* 0x000fe20000000f00 */
[----:B------:R-:W-:Y:S02]  /*0630*/  @P0 IMAD.MOV.U32 R4, RZ, RZ, R15 ;  /* 0x000000ffff040224 */ /* 0x000fe400078e000f */
[----:B------:R-:W-:-:S02]  /*0640*/  @P1 IMAD.MOV.U32 R5, RZ, RZ, R12 ;  /* 0x000000ffff051224 */ /* 0x000fc400078e000c */
[----:B------:R-:W-:Y:S02]  /*0650*/  @P0 IMAD.MOV.U32 R5, RZ, RZ, R14 ;  /* 0x000000ffff050224 */ /* 0x000fe400078e000e */
[----:B------:R-:W-:Y:S01]  /*0660*/  @P3 MOV R4, R16 ;  /* 0x0000001000043202 */ /* 0x000fe20000000f00 */
[----:B------:R-:W-:Y:S02]  /*0670*/  @P5 IMAD.MOV.U32 R4, RZ, RZ, R11 ;  /* 0x000000ffff045224 */ /* 0x000fe400078e000b */
[----:B------:R-:W-:Y:S02]  /*0680*/  @P3 IMAD.MOV.U32 R5, RZ, RZ, R15 ;  /* 0x000000ffff053224 */ /* 0x000fe400078e000f */
        /* <DEDUP_REMOVED lines=15> */
.L_x_58:
[----:B------:R-:W-:Y:S05]  /*0780*/  BSYNC.RECONVERGENT B1 ;  /* 0x0000000000017941 */ /* 0x000fea0003800200 */
.L_x_57:
[C---:B------:R-:W-:Y:S01]  /*0790*/  SHF.L.W.U32.HI R9, R5.reuse, 0x2, R8 ;  /* 0x0000000205097819 */ /* 0x040fe20000010e08 */
[----:B------:R-:W-:Y:S01]  /*07a0*/  UMOV UR4, 0x54442d19 ;  /* 0x54442d1900047882 */ /* 0x000fe20000000000 */
[----:B------:R-:W-:Y:S01]  /*07b0*/  SHF.L.U32 R5, R5, 0x2, RZ ;  /* 0x0000000205057819 */ /* 0x000fe200000006ff */
[----:B------:R-:W-:Y:S01]  /*07c0*/  UMOV UR5, 0x3bf921fb ;  /* 0x3bf921fb00057882 */ /* 0x000fe20000000000 */
[----:B------:R-:W-:Y:S02]  /*07d0*/  SHF.R.S32.HI R0, RZ, 0x1f, R9 ;  /* 0x0000001fff007819 */ /* 0x000fe40000011409 */
[----:B------:R-:W-:Y:S02]  /*07e0*/  ISETP.GE.AND P0, PT, R3, RZ, PT ;  /* 0x000000ff0300720c */ /* 0x000fe40003f06270 */
[C---:B------:R-:W-:Y:S02]  /*07f0*/  LOP3.LUT R6, R0.reuse, R5, RZ, 0x3c, !PT ;  /* 0x0000000500067212 */ /* 0x040fe400078e3cff */
[----:B------:R-:W-:-:S02]  /*0800*/  LOP3.LUT R7, R0, R9, RZ, 0x3c, !PT ;  /* 0x0000000900077212 */ /* 0x000fc400078e3cff */
[----:B------:R-:W-:Y:S02]  /*0810*/  SHF.R.U32.HI R0, RZ, 0x1e, R8 ;  /* 0x0000001eff007819 */ /* 0x000fe40000011608 */
[----:B------:R-:W0:Y:S01]  /*0820*/  I2F.F64.S64 R4, R6 ;  /* 0x0000000600047312 */ /* 0x000e220000301c00 */
[C---:B------:R-:W-:Y:S02]  /*0830*/  LOP3.LUT R8, R9.reuse, R3, RZ, 0x3c, !PT ;  /* 0x0000000309087212 */ /* 0x040fe400078e3cff */
[----:B------:R-:W-:Y:S02]  /*0840*/  LEA.HI R0, R9, R0, RZ, 0x1 ;  /* 0x0000000009007211 */ /* 0x000fe400078f08ff */
[----:B------:R-:W-:-:S03]  /*0850*/  ISETP.GE.AND P1, PT, R8, RZ, PT ;  /* 0x000000ff0800720c */ /* 0x000fc60003f26270 */
[----:B------:R-:W-:-:S04]  /*0860*/  IMAD.MOV R8, RZ, RZ, -R0 ;  /* 0x000000ffff087224 */ /* 0x000fc800078e0a00 */
[----:B------:R-:W-:Y:S01]  /*0870*/  @!P0 IMAD.MOV.U32 R0, RZ, RZ, R8 ;  /* 0x000000ffff008224 */ /* 0x000fe200078e0008 */
[----:B0-----:R-:W-:-:S10]  /*0880*/  DMUL R4, R4, UR4 ;  /* 0x0000000404047c28 */ /* 0x001fd40008000000 */
[----:B------:R-:W0:Y:S02]  /*0890*/  F2F.F32.F64 R4, R4 ;  /* 0x0000000400047310 */ /* 0x000e240000301000 */
[----:B0-----:R-:W-:-:S07]  /*08a0*/  FSEL R6, -R4, R4, !P1 ;  /* 0x0000000404067208 */ /* 0x001fce0004800100 */
.L_x_55:
[----:B------:R-:W-:Y:S05]  /*08b0*/  BSYNC.RECONVERGENT B0 ;  /* 0x0000000000007941 */ /* 0x000fea0003800200 */
.L_x_54:
[----:B------:R-:W-:Y:S02]  /*08c0*/  IMAD.MOV.U32 R8, RZ, RZ, 0x37cbac00 ;  /* 0x37cbac00ff087424 */ /* 0x000fe400078e00ff */
[----:B------:R-:W-:Y:S01]  /*08d0*/  FMUL R7, R6, R6 ;  /* 0x0000000606077220 */ /* 0x000fe20000400000 */
[C---:B------:R-:W-:Y:S01]  /*08e0*/  LOP3.LUT R4, R0.reuse, 0x1, RZ, 0xc0, !PT ;  /* 0x0000000100047812 */ /* 0x040fe200078ec0ff */
[----:B------:R-:W-:Y:S01]  /*08f0*/  VIADD R0, R0, 0x1 ;  /* 0x0000000100007836 */ /* 0x000fe20000000000 */
[----:B------:R-:W-:Y:S01]  /*0900*/  MOV R10, 0x3c0885e4 ;  /* 0x3c0885e4000a7802 */ /* 0x000fe20000000f00 */
[----:B------:R-:W-:Y:S01]  /*0910*/  FFMA R8, R7, R8, -0.0013887860113754868507 ;  /* 0xbab607ed07087423 */ /* 0x000fe20000000008 */
[----:B------:R-:W-:Y:S01]  /*0920*/  ISETP.NE.U32.AND P0, PT, R4, 0x1, PT ;  /* 0x000000010400780c */ /* 0x000fe20003f05070 */
[----:B------:R-:W-:Y:S01]  /*0930*/  IMAD.MOV.U32 R9, RZ, RZ, 0x3e2aaaa8 ;  /* 0x3e2aaaa8ff097424 */ /* 0x000fe200078e00ff */
[----:B------:R-:W0:Y:S01]  /*0940*/  LDC.64 R4, c[0x0][0x388] ;  /* 0x0000e200ff047b82 */ /* 0x000e220000000a00 */
[----:B------:R-:W-:-:S02]  /*0950*/  LOP3.LUT P1, RZ, R0, 0x2, RZ, 0xc0, !PT ;  /* 0x0000000200ff7812 */ /* 0x000fc4000782c0ff */
[----:B------:R-:W-:Y:S02]  /*0960*/  FSEL R8, R8, -0.00019574658654164522886, P0 ;  /* 0xb94d415308087808 */ /* 0x000fe40000000000 */
[----:B------:R-:W-:Y:S02]  /*0970*/  FSEL R10, R10, 0.041666727513074874878, !P0 ;  /* 0x3d2aaabb0a0a7808 */ /* 0x000fe40004000000 */
[----:B------:R-:W-:Y:S02]  /*0980*/  FSEL R9, -R9, -0.4999999701976776123, !P0 ;  /* 0xbeffffff09097808 */ /* 0x000fe40004000100 */
[----:B------:R-:W-:Y:S01]  /*0990*/  FSEL R0, R6, 1, !P0 ;  /* 0x3f80000006007808 */ /* 0x000fe20004000000 */
[----:B------:R-:W-:-:S04]  /*09a0*/  FFMA R8, R7, R8, R10 ;  /* 0x0000000807087223 */ /* 0x000fc8000000000a */
[C---:B------:R-:W-:Y:S01]  /*09b0*/  FFMA R8, R7.reuse, R8, R9 ;  /* 0x0000000807087223 */ /* 0x040fe20000000009 */
[----:B------:R-:W-:-:S04]  /*09c0*/  FFMA R7, R7, R0, RZ ;  /* 0x0000000007077223 */ /* 0x000fc800000000ff */
[----:B------:R-:W-:-:S04]  /*09d0*/  FFMA R0, R7, R8, R0 ;  /* 0x0000000807007223 */ /* 0x000fc80000000000 */
[----:B------:R-:W-:Y:S01]  /*09e0*/  @P1 FADD R0, RZ, -R0 ;  /* 0x80000000ff001221 */ /* 0x000fe20000000000 */
[----:B0-----:R-:W-:-:S04]  /*09f0*/  IMAD.WIDE R4, R2, 0x4, R4 ;  /* 0x0000000402047825 */ /* 0x001fc800078e0204 */
[----:B------:R-:W-:-:S05]  /*0a00*/  FFMA R3, R3, 2, R0 ;  /* 0x4000000003037823 */ /* 0x000fca0000000000 */
[----:B------:R-:W-:Y:S01]  /*0a10*/  STG.E desc[UR6][R4.64], R3 ;  /* 0x0000000304007986 */ /* 0x000fe2000c101906 */
[----:B------:R-:W-:Y:S05]  /*0a20*/  EXIT ;  /* 0x000000000000794d */ /* 0x000fea0003800000 */
.L_x_59:
        /* <DEDUP_REMOVED lines=13> */
.L_x_73:


//--------------------- .text._Z30global_memory_coalesced_kernelPfS_i --------------------------
	.section	.text._Z30global_memory_coalesced_kernelPfS_i,"ax",@progbits
	.align	128
        .global         _Z30global_memory_coalesced_kernelPfS_i
        .type           _Z30global_memory_coalesced_kernelPfS_i,@function
        .size           _Z30global_memory_coalesced_kernelPfS_i,(.L_x_74 - _Z30global_memory_coalesced_kernelPfS_i)
        .other          _Z30global_memory_coalesced_kernelPfS_i,@"STO_CUDA_ENTRY STV_DEFAULT"
_Z30global_memory_coalesced_kernelPfS_i:
.text._Z30global_memory_coalesced_kernelPfS_i:
        /* <DEDUP_REMOVED lines=32> */
.L_x_62:
[----:B0-----:R-:W-:Y:S01]  /*0200*/  IMAD.U32 R6, RZ, RZ, UR8 ;  /* 0x00000008ff067e24 */ /* 0x001fe2000f8e00ff */
[----:B------:R-:W-:-:S05]  /*0210*/  MOV R7, UR9 ;  /* 0x0000000900077c02 */ /* 0x000fca0008000f00 */
        /* <DEDUP_REMOVED lines=35> */
[----:B------:R-:W-:Y:S02]  /*0450*/  @P3 MOV R4, R8 ;  /* 0x0000000800043202 */ /* 0x000fe40000000f00 */
[C---:B------:R-:W-:Y:S01]  /*0460*/  ISETP.EQ.AND P3, PT, R6.reuse, -0x4, PT ;  /* 0xfffffffc0600780c */ /* 0x040fe20003f62270 */
[----:B------:R-:W-:Y:S02]  /*0470*/  @P4 IMAD.MOV.U32 R5, RZ, RZ, R8 ;  /* 0x000000ffff054224 */ /* 0x000fe400078e0008 */
[----:B------:R-:W-:Y:S01]  /*0480*/  @P4 IMAD.MOV.U32 R4, RZ, RZ, R10 ;  /* 0x000000ffff044224 */ /* 0x000fe200078e000a */
[----:B------:R-:W-:Y:S01]  /*0490*/  ISETP.EQ.AND P4, PT, R6, 0x4, PT ;  /* 0x000000040600780c */ /* 0x000fe20003f82270 */
[----:B------:R-:W-:Y:S02]  /*04a0*/  @P2 IMAD.MOV.U32 R4, RZ, RZ, R12 ;  /* 0x000000ffff042224 */ /* 0x000fe400078e000c */
[----:B------:R-:W-:Y:S02]  /*04b0*/  @P1 IMAD.MOV.U32 R4, RZ, RZ, R13 ;  /* 0x000000ffff041224 */ /* 0x000fe400078e000d */
[----:B------:R-:W-:-:S02]  /*04c0*/  @P0 IMAD.MOV.U32 R4, RZ, RZ, R14 ;  /* 0x000000ffff040224 */ /* 0x000fc400078e000e */
[----:B------:R-:W-:Y:S01]  /*04d0*/  @P2 IMAD.MOV.U32 R5, RZ, RZ, R10 ;  /* 0x000000ffff052224 */ /* 0x000fe200078e000a */
[----:B------:R-:W-:Y:S01]  /*04e0*/  @P1 MOV R5, R12 ;  /* 0x0000000c00051202 */ /* 0x000fe20000000f00 */
[----:B------:R-:W-:Y:S01]  /*04f0*/  @P0 IMAD.MOV.U32 R5, RZ, RZ, R13 ;  /* 0x000000ffff050224 */ /* 0x000fe200078e000d */
[----:B------:R-:W-:Y:S01]  /*0500*/  @P3 MOV R4, R15 ;  /* 0x0000000f00043202 */ /* 0x000fe20000000f00 */
[----:B------:R-:W-:Y:S02]  /*0510*/  @P5 IMAD.MOV.U32 R4, RZ, RZ, R11 ;  /* 0x000000ffff045224 */ /* 0x000fe400078e000b */
[----:B------:R-:W-:Y:S02]  /*0520*/  @P3 IMAD.MOV.U32 R5, RZ, RZ, R14 ;  /* 0x000000ffff053224 */ /* 0x000fe400078e000e */
[----:B------:R-:W-:Y:S02]  /*0530*/  @P5 IMAD.MOV.U32 R5, RZ, RZ, R15 ;  /* 0x000000ffff055224 */ /* 0x000fe400078e000f */
[----:B------:R-:W-:-:S02]  /*0540*/  @P4 IMAD.MOV.U32 R5, RZ, RZ, R11 ;  /* 0x000000ffff054224 */ /* 0x000fc400078e000b */
[----:B------:R-:W-:Y:S01]  /*0550*/  IMAD.MOV.U32 R9, RZ, RZ, R4 ;  /* 0x000000ffff097224 */ /* 0x000fe200078e0004 */
[----:B------:R-:W-:Y:S06]  /*0560*/  @!P6 BRA `(.L_x_64) ;  /* 0x00000000002ce947 */ /* 0x000fec0003800000 */
[----:B------:R-:W-:Y:S01]  /*0570*/  @P2 MOV R4, R8 ;  /* 0x0000000800042202 */ /* 0x000fe20000000f00 */
[----:B------:R-:W-:Y:S01]  /*0580*/  @P1 IMAD.MOV.U32 R4, RZ, RZ, R10 ;  /* 0x000000ffff041224 */ /* 0x000fe200078e000a */
[----:B------:R-:W-:Y:S01]  /*0590*/  LOP3.LUT R0, R0, 0x1f, RZ, 0xc0, !PT ;  /* 0x0000001f00007812 */ /* 0x000fe200078ec0ff */
[----:B------:R-:W-:Y:S01]  /*05a0*/  @P0 IMAD.MOV.U32 R4, RZ, RZ, R12 ;  /* 0x000000ffff040224 */ /* 0x000fe200078e000c */
[----:B------:R-:W-:Y:S01]  /*05b0*/  ISETP.EQ.AND P0, PT, R6, 0x8, PT ;  /* 0x000000080600780c */ /* 0x000fe20003f02270 */
[----:B------:R-:W-:Y:S01]  /*05c0*/  @P3 IMAD.MOV.U32 R4, RZ, RZ, R13 ;  /* 0x000000ffff043224 */ /* 0x000fe200078e000d */
[----:B------:R-:W-:Y:S01]  /*05d0*/  SHF.L.W.U32.HI R9, R5, R0, R9 ;  /* 0x0000000005097219 */ /* 0x000fe20000010e09 */
[----:B------:R-:W-:Y:S01]  /*05e0*/  @P5 IMAD.MOV.U32 R4, RZ, RZ, R14 ;  /* 0x000000ffff045224 */ /* 0x000fe200078e000e */
[----:B------:R-:W-:-:S09]  /*05f0*/  @P4 MOV R4, R15 ;  /* 0x0000000f00044202 */ /* 0x000fd20000000f00 */
[----:B------:R-:W-:-:S05]  /*0600*/  @P0 IMAD.MOV.U32 R4, RZ, RZ, R11 ;  /* 0x000000ffff040224 */ /* 0x000fca00078e000b */
[----:B------:R-:W-:-:S07]  /*0610*/  SHF.L.W.U32.HI R5, R4, R0, R5 ;  /* 0x0000000004057219 */ /* 0x000fce0000010e05 */
.L_x_64:
[----:B------:R-:W-:Y:S05]  /*0620*/  BSYNC.RECONVERGENT B1 ;  /* 0x0000000000017941 */ /* 0x000fea0003800200 */
.L_x_63:
        /* <DEDUP_REMOVED lines=18> */
.L_x_61:
[----:B------:R-:W-:Y:S05]  /*0750*/  BSYNC.RECONVERGENT B0 ;  /* 0x0000000000007941 */ /* 0x000fea0003800200 */
.L_x_60:
[----:B------:R-:W-:Y:S01]  /*0760*/  MOV R8, 0x37cbac00 ;  /* 0x37cbac0000087802 */ /* 0x000fe20000000f00 */
[----:B------:R-:W-:Y:S01]  /*0770*/  FMUL R7, R6, R6 ;  /* 0x0000000606077220 */ /* 0x000fe20000400000 */
[C---:B------:R-:W-:Y:S01]  /*0780*/  LOP3.LUT R4, R0.reuse, 0x1, RZ, 0xc0, !PT ;  /* 0x0000000100047812 */ /* 0x040fe200078ec0ff */
[----:B------:R-:W-:Y:S01]  /*0790*/  IMAD.MOV.U32 R10, RZ, RZ, 0x3d2aaabb ;  /* 0x3d2aaabbff0a7424 */ /* 0x000fe200078e00ff */
[----:B------:R-:W-:Y:S01]  /*07a0*/  LOP3.LUT P1, RZ, R0, 0x2, RZ, 0xc0, !PT ;  /* 0x0000000200ff7812 */ /* 0x000fe2000782c0ff */
[----:B------:R-:W-:Y:S01]  /*07b0*/  FFMA R8, R7, R8, -0.0013887860113754868507 ;  /* 0xbab607ed07087423 */ /* 0x000fe20000000008 */
[----:B------:R-:W-:Y:S01]  /*07c0*/  ISETP.NE.U32.AND P0, PT, R4, 0x1, PT ;  /* 0x000000010400780c */ /* 0x000fe20003f05070 */
[----:B------:R-:W-:Y:S01]  /*07d0*/  IMAD.MOV.U32 R9, RZ, RZ, 0x3effffff ;  /* 0x3effffffff097424 */ /* 0x000fe200078e00ff */
[----:B------:R-:W0:Y:S02]  /*07e0*/  LDC.64 R4, c[0x0][0x388] ;  /* 0x0000e200ff047b82 */ /* 0x000e240000000a00 */
        /* <DEDUP_REMOVED lines=13> */
.L_x_65:
        /* <DEDUP_REMOVED lines=12> */
.L_x_74:


//--------------------- .nv.global.init           --------------------------
	.section	.nv.global.init,"aw",@progbits
	.align	4
.nv.global.init:
	.type		__cudart_i2opi_f,@object
	.size		__cudart_i2opi_f,(.L_1 - __cudart_i2opi_f)
__cudart_i2opi_f:
        /*0000*/ 	.byte	0x41, 0x90, 0x43, 0x3c, 0x99, 0x95, 0x62, 0xdb, 0xc0, 0xdd, 0x34, 0xf5, 0xd1, 0x57, 0x27, 0xfc
        /*0010*/ 	.byte	0x29, 0x15, 0x44, 0x4e, 0x6e, 0x83, 0xf9, 0xa2
.L_1:


//--------------------- .nv.shared._Z37register_memory_loop_unrolling_kernelPfS_i --------------------------
	.section	.nv.shared._Z37register_memory_loop_unrolling_kernelPfS_i,"aw",@nobits
	.sectionflags	@""
	.align	16
	.zero		1024


//--------------------- .nv.shared.reserved.0     --------------------------
	.section	.nv.shared.reserved.0,"aw",@nobits
	.weak		__nv_reservedSMEM_offset_0_alias
	.size		__nv_reservedSMEM_offset_0_alias, 0, 64
	.other		__nv_reservedSMEM_offset_0_alias,@"STO_CUDA_RESERVED_SHARED STV_DEFAULT"
__nv_reservedSMEM_offset_0_alias:
	.zero		0
	.zero		64


//--------------------- .nv.shared._Z34register_memory_computation_kernelPfS_i --------------------------
	.section	.nv.shared._Z34register_memory_computation_kernelPfS_i,"aw",@nobits
	.sectionflags	@""
	.align	16
	.zero		1024


//--------------------- .nv.shared._Z34constant_memory_coefficient_kernelPfS_i --------------------------
	.section	.nv.shared._Z34constant_memory_coefficient_kernelPfS_i,"aw",@nobits
	.sectionflags	@""
	.align	16
	.zero		1024


//--------------------- .nv.shared._Z29constant_memory_lookup_kernelPfS_i --------------------------
	.section	.nv.shared._Z29constant_memory_lookup_kernelPfS_i,"aw",@nobits
	.sectionflags	@""
	.align	16
	.zero		1024


//--------------------- .nv.shared._Z27shared_memory_matrix_kernelPfS_i --------------------------
	.section	.nv.shared._Z27shared_memory_matrix_kernelPfS_i,"aw",@nobits
	.sectionflags	@""
	.align	16
	.zero		1024


//--------------------- .nv.shared._Z30shared_memory_reduction_kernelPfS_i --------------------------
	.section	.nv.shared._Z30shared_memory_reduction_kernelPfS_i,"aw",@nobits
	.sectionflags	@""
	.align	16
	.zero		1024


//--------------------- .nv.shared._Z28global_memory_strided_kernelPfS_i --------------------------
	.section	.nv.shared._Z28global_memory_strided_kernelPfS_i,"aw",@nobits
	.sectionflags	@""
	.align	16
	.zero		1024


//--------------------- .nv.shared._Z30global_memory_coalesced_kernelPfS_i --------------------------
	.section	.nv.shared._Z30global_memory_coalesced_kernelPfS_i,"aw",@nobits
	.sectionflags	@""
	.align	16
	.zero		1024


//--------------------- .nv.constant0._Z37register_memory_loop_unrolling_kernelPfS_i --------------------------
	.section	.nv.constant0._Z37register_memory_loop_unrolling_kernelPfS_i,"a",@progbits
	.sectionflags	@""
	.align	4
.nv.constant0._Z37register_memory_loop_unrolling_kernelPfS_i:
	.zero		916


//--------------------- .nv.constant0._Z34register_memory_computation_kernelPfS_i --------------------------
	.section	.nv.constant0._Z34register_memory_computation_kernelPfS_i,"a",@progbits
	.sectionflags	@""
	.align	4
.nv.constant0._Z34register_memory_computation_kernelPfS_i:
	.zero		916


//--------------------- .nv.constant0._Z34constant_memory_coefficient_kernelPfS_i --------------------------
	.section	.nv.constant0._Z34constant_memory_coefficient_kernelPfS_i,"a",@progbits
	.sectionflags	@""
	.align	4
.nv.constant0._Z34constant_memory_coefficient_kernelPfS_i:
	.zero		916


//--------------------- .nv.constant0._Z29constant_memory_lookup_kernelPfS_i --------------------------
	.section	.nv.constant0._Z29constant_memory_lookup_kernelPfS_i,"a",@progbits
	.sectionflags	@""
	.align	4
.nv.constant0._Z29constant_memory_lookup_kernelPfS_i:
	.zero		916


//--------------------- .nv.constant0._Z27shared_memory_matrix_kernelPfS_i --------------------------
	.section	.nv.constant0._Z27shared_memory_matrix_kernelPfS_i,"a",@progbits
	.sectionflags	@""
	.align	4
.nv.constant0._Z27shared_memory_matrix_kernelPfS_i:
	.zero		916


//--------------------- .nv.constant0._Z30shared_memory_reduction_kernelPfS_i --------------------------
	.section	.nv.constant0._Z30shared_memory_reduction_kernelPfS_i,"a",@progbits
	.sectionflags	@""
	.align	4
.nv.constant0._Z30shared_memory_reduction_kernelPfS_i:
	.zero		916


//--------------------- .nv.constant0._Z28global_memory_strided_kernelPfS_i --------------------------
	.section	.nv.constant0._Z28global_memory_strided_kernelPfS_i,"a",@progbits
	.sectionflags	@""
	.align	4
.nv.constant0._Z28global_memory_strided_kernelPfS_i:
	.zero		916


//--------------------- .nv.constant0._Z30global_memory_coalesced_kernelPfS_i --------------------------
	.section	.nv.constant0._Z30global_memory_coalesced_kernelPfS_i,"a",@progbits
	.sectionflags	@""
	.align	4
.nv.constant0._Z30global_memory_coalesced_kernelPfS_i:
	.zero		916


//--------------------- SYMBOLS --------------------------

	.type		.nv.reservedSmem.offset0,@object
	.size		.nv.reservedSmem.offset0,0x4
	.type		.nv.reservedSmem.cap,@object
	.size		.nv.reservedSmem.cap,0x4
